//
// Generated by NVIDIA NVVM Compiler
//
// Compiler Build ID: CL-36424714
// Cuda compilation tools, release 13.0, V13.0.88
// Based on NVVM 20.0.0
//

.version 9.0
.target sm_100
.address_size 64

	// .globl	_Z23compositeJacobiVecProj1Pmj

.visible .entry _Z23compositeJacobiVecProj1Pmj(
	.param .u64 .ptr .align 1 _Z23compositeJacobiVecProj1Pmj_param_0,
	.param .u32 _Z23compositeJacobiVecProj1Pmj_param_1
)
{
	.reg .pred 	%p<2>;
	.reg .b32 	%r<6>;
	.reg .b64 	%rd<11>;

	ld.param.u64 	%rd1, [_Z23compositeJacobiVecProj1Pmj_param_0];
	ld.param.u32 	%r2, [_Z23compositeJacobiVecProj1Pmj_param_1];
	mov.u32 	%r3, %ctaid.x;
	mov.u32 	%r4, %ntid.x;
	mov.u32 	%r5, %tid.x;
	mad.lo.s32 	%r1, %r3, %r4, %r5;
	setp.ge.u32 	%p1, %r1, %r2;
	@%p1 bra 	$L__BB0_2;
	cvta.to.global.u64 	%rd2, %rd1;
	mul.wide.u32 	%rd3, %r1, 8;
	add.s64 	%rd4, %rd2, %rd3;
	ld.global.u64 	%rd5, [%rd4];
	mad.lo.s64 	%rd6, %rd5, 234567891, 123456789;
	mul.hi.u64 	%rd7, %rd6, 5013657159043119399;
	shr.u64 	%rd8, %rd7, 28;
	mul.lo.s64 	%rd9, %rd8, 987654321;
	sub.s64 	%rd10, %rd6, %rd9;
	st.global.u64 	[%rd4], %rd10;
$L__BB0_2:
	ret;

}
	// .globl	_Z23compositeJacobiVecProj2Pmj
.visible .entry _Z23compositeJacobiVecProj2Pmj(
	.param .u64 .ptr .align 1 _Z23compositeJacobiVecProj2Pmj_param_0,
	.param .u32 _Z23compositeJacobiVecProj2Pmj_param_1
)
{
	.reg .pred 	%p<2>;
	.reg .b32 	%r<6>;
	.reg .b64 	%rd<11>;

	ld.param.u64 	%rd1, [_Z23compositeJacobiVecProj2Pmj_param_0];
	ld.param.u32 	%r2, [_Z23compositeJacobiVecProj2Pmj_param_1];
	mov.u32 	%r3, %ctaid.x;
	mov.u32 	%r4, %ntid.x;
	mov.u32 	%r5, %tid.x;
	mad.lo.s32 	%r1, %r3, %r4, %r5;
	setp.ge.u32 	%p1, %r1, %r2;
	@%p1 bra 	$L__BB1_2;
	cvta.to.global.u64 	%rd2, %rd1;
	mul.wide.u32 	%rd3, %r1, 8;
	add.s64 	%rd4, %rd2, %rd3;
	ld.global.u64 	%rd5, [%rd4];
	mad.lo.s64 	%rd6, %rd5, 345678901, 234567890;
	mul.hi.u64 	%rd7, %rd6, -7148361860928960589;
	shr.u64 	%rd8, %rd7, 29;
	mul.lo.s64 	%rd9, %rd8, 876543219;
	sub.s64 	%rd10, %rd6, %rd9;
	st.global.u64 	[%rd4], %rd10;
$L__BB1_2:
	ret;

}
	// .globl	_Z23compositeJacobiVecProj3Pmj
.visible .entry _Z23compositeJacobiVecProj3Pmj(
	.param .u64 .ptr .align 1 _Z23compositeJacobiVecProj3Pmj_param_0,
	.param .u32 _Z23compositeJacobiVecProj3Pmj_param_1
)
{
	.reg .pred 	%p<2>;
	.reg .b32 	%r<6>;
	.reg .b64 	%rd<11>;

	ld.param.u64 	%rd1, [_Z23compositeJacobiVecProj3Pmj_param_0];
	ld.param.u32 	%r2, [_Z23compositeJacobiVecProj3Pmj_param_1];
	mov.u32 	%r3, %ctaid.x;
	mov.u32 	%r4, %ntid.x;
	mov.u32 	%r5, %tid.x;
	mad.lo.s32 	%r1, %r3, %r4, %r5;
	setp.ge.u32 	%p1, %r1, %r2;
	@%p1 bra 	$L__BB2_2;
	cvta.to.global.u64 	%rd2, %rd1;
	mul.wide.u32 	%rd3, %r1, 8;
	add.s64 	%rd4, %rd2, %rd3;
	ld.global.u64 	%rd5, [%rd4];
	mad.lo.s64 	%rd6, %rd5, 456789012, 345678901;
	mul.hi.u64 	%rd7, %rd6, -5508274158694473251;
	shr.u64 	%rd8, %rd7, 29;
	mul.lo.s64 	%rd9, %rd8, 765432109;
	sub.s64 	%rd10, %rd6, %rd9;
	st.global.u64 	[%rd4], %rd10;
$L__BB2_2:
	ret;

}
	// .globl	_Z23compositeJacobiVecProj4Pmj
.visible .entry _Z23compositeJacobiVecProj4Pmj(
	.param .u64 .ptr .align 1 _Z23compositeJacobiVecProj4Pmj_param_0,
	.param .u32 _Z23compositeJacobiVecProj4Pmj_param_1
)
{
	.reg .pred 	%p<2>;
	.reg .b32 	%r<6>;
	.reg .b64 	%rd<11>;

	ld.param.u64 	%rd1, [_Z23compositeJacobiVecProj4Pmj_param_0];
	ld.param.u32 	%r2, [_Z23compositeJacobiVecProj4Pmj_param_1];
	mov.u32 	%r3, %ctaid.x;
	mov.u32 	%r4, %ntid.x;
	mov.u32 	%r5, %tid.x;
	mad.lo.s32 	%r1, %r3, %r4, %r5;
	setp.ge.u32 	%p1, %r1, %r2;
	@%p1 bra 	$L__BB3_2;
	cvta.to.global.u64 	%rd2, %rd1;
	mul.wide.u32 	%rd3, %r1, 8;
	add.s64 	%rd4, %rd2, %rd3;
	ld.global.u64 	%rd5, [%rd4];
	mad.lo.s64 	%rd6, %rd5, 567890123, 456789012;
	mul.hi.u64 	%rd7, %rd6, 3783891563213283569;
	shr.u64 	%rd8, %rd7, 27;
	mul.lo.s64 	%rd9, %rd8, 654321097;
	sub.s64 	%rd10, %rd6, %rd9;
	st.global.u64 	[%rd4], %rd10;
$L__BB3_2:
	ret;

}
	// .globl	_Z23compositeJacobiVecProj5Pmj
.visible .entry _Z23compositeJacobiVecProj5Pmj(
	.param .u64 .ptr .align 1 _Z23compositeJacobiVecProj5Pmj_param_0,
	.param .u32 _Z23compositeJacobiVecProj5Pmj_param_1
)
{
	.reg .pred 	%p<2>;
	.reg .b32 	%r<6>;
	.reg .b64 	%rd<11>;

	ld.param.u64 	%rd1, [_Z23compositeJacobiVecProj5Pmj_param_0];
	ld.param.u32 	%r2, [_Z23compositeJacobiVecProj5Pmj_param_1];
	mov.u32 	%r3, %ctaid.x;
	mov.u32 	%r4, %ntid.x;
	mov.u32 	%r5, %tid.x;
	mad.lo.s32 	%r1, %r3, %r4, %r5;
	setp.ge.u32 	%p1, %r1, %r2;
	@%p1 bra 	$L__BB4_2;
	cvta.to.global.u64 	%rd2, %rd1;
	mul.wide.u32 	%rd3, %r1, 8;
	add.s64 	%rd4, %rd2, %rd3;
	ld.global.u64 	%rd5, [%rd4];
	mad.lo.s64 	%rd6, %rd5, 678901234, 567890123;
	mul.hi.u64 	%rd7, %rd6, 9115721654469262603;
	shr.u64 	%rd8, %rd7, 28;
	mul.lo.s64 	%rd9, %rd8, 543210987;
	sub.s64 	%rd10, %rd6, %rd9;
	st.global.u64 	[%rd4], %rd10;
$L__BB4_2:
	ret;

}
	// .globl	_Z23compositeJacobiVecProj6Pmj
.visible .entry _Z23compositeJacobiVecProj6Pmj(
	.param .u64 .ptr .align 1 _Z23compositeJacobiVecProj6Pmj_param_0,
	.param .u32 _Z23compositeJacobiVecProj6Pmj_param_1
)
{
	.reg .pred 	%p<2>;
	.reg .b32 	%r<6>;
	.reg .b64 	%rd<12>;

	ld.param.u64 	%rd1, [_Z23compositeJacobiVecProj6Pmj_param_0];
	ld.param.u32 	%r2, [_Z23compositeJacobiVecProj6Pmj_param_1];
	mov.u32 	%r3, %ctaid.x;
	mov.u32 	%r4, %ntid.x;
	mov.u32 	%r5, %tid.x;
	mad.lo.s32 	%r1, %r3, %r4, %r5;
	setp.ge.u32 	%p1, %r1, %r2;
	@%p1 bra 	$L__BB5_2;
	cvta.to.global.u64 	%rd2, %rd1;
	mul.wide.u32 	%rd3, %r1, 8;
	add.s64 	%rd4, %rd2, %rd3;
	ld.global.u64 	%rd5, [%rd4];
	mad.lo.s64 	%rd6, %rd5, 789012345, 678901234;
	shr.u64 	%rd7, %rd6, 2;
	mul.hi.u64 	%rd8, %rd7, 2864873283491859545;
	shr.u64 	%rd9, %rd8, 24;
	mul.lo.s64 	%rd10, %rd9, 432109876;
	sub.s64 	%rd11, %rd6, %rd10;
	st.global.u64 	[%rd4], %rd11;
$L__BB5_2:
	ret;

}
	// .globl	_Z23compositeJacobiVecProj7Pmj
.visible .entry _Z23compositeJacobiVecProj7Pmj(
	.param .u64 .ptr .align 1 _Z23compositeJacobiVecProj7Pmj_param_0,
	.param .u32 _Z23compositeJacobiVecProj7Pmj_param_1
)
{
	.reg .pred 	%p<2>;
	.reg .b32 	%r<6>;
	.reg .b64 	%rd<11>;

	ld.param.u64 	%rd1, [_Z23compositeJacobiVecProj7Pmj_param_0];
	ld.param.u32 	%r2, [_Z23compositeJacobiVecProj7Pmj_param_1];
	mov.u32 	%r3, %ctaid.x;
	mov.u32 	%r4, %ntid.x;
	mov.u32 	%r5, %tid.x;
	mad.lo.s32 	%r1, %r3, %r4, %r5;
	setp.ge.u32 	%p1, %r1, %r2;
	@%p1 bra 	$L__BB6_2;
	cvta.to.global.u64 	%rd2, %rd1;
	mul.wide.u32 	%rd3, %r1, 8;
	add.s64 	%rd4, %rd2, %rd3;
	ld.global.u64 	%rd5, [%rd4];
	mad.lo.s64 	%rd6, %rd5, 890123456, 789012345;
	mul.hi.u64 	%rd7, %rd6, 1927662411416282269;
	shr.u64 	%rd8, %rd7, 25;
	mul.lo.s64 	%rd9, %rd8, 321098765;
	sub.s64 	%rd10, %rd6, %rd9;
	st.global.u64 	[%rd4], %rd10;
$L__BB6_2:
	ret;

}
	// .globl	_Z23compositeJacobiVecProj8Pmj
.visible .entry _Z23compositeJacobiVecProj8Pmj(
	.param .u64 .ptr .align 1 _Z23compositeJacobiVecProj8Pmj_param_0,
	.param .u32 _Z23compositeJacobiVecProj8Pmj_param_1
)
{
	.reg .pred 	%p<2>;
	.reg .b32 	%r<6>;
	.reg .b64 	%rd<11>;

	ld.param.u64 	%rd1, [_Z23compositeJacobiVecProj8Pmj_param_0];
	ld.param.u32 	%r2, [_Z23compositeJacobiVecProj8Pmj_param_1];
	mov.u32 	%r3, %ctaid.x;
	mov.u32 	%r4, %ntid.x;
	mov.u32 	%r5, %tid.x;
	mad.lo.s32 	%r1, %r3, %r4, %r5;
	setp.ge.u32 	%p1, %r1, %r2;
	@%p1 bra 	$L__BB7_2;
	cvta.to.global.u64 	%rd2, %rd1;
	mul.wide.u32 	%rd3, %r1, 8;
	add.s64 	%rd4, %rd2, %rd3;
	ld.global.u64 	%rd5, [%rd4];
	mad.lo.s64 	%rd6, %rd5, 901234567, 890123456;
	mul.hi.u64 	%rd7, %rd6, -6712028645427854385;
	shr.u64 	%rd8, %rd7, 27;
	mul.lo.s64 	%rd9, %rd8, 210987654;
	sub.s64 	%rd10, %rd6, %rd9;
	st.global.u64 	[%rd4], %rd10;
$L__BB7_2:
	ret;

}
	// .globl	_Z23compositeJacobiVecProj9Pmj
.visible .entry _Z23compositeJacobiVecProj9Pmj(
	.param .u64 .ptr .align 1 _Z23compositeJacobiVecProj9Pmj_param_0,
	.param .u32 _Z23compositeJacobiVecProj9Pmj_param_1
)
{
	.reg .pred 	%p<2>;
	.reg .b32 	%r<6>;
	.reg .b64 	%rd<14>;

	ld.param.u64 	%rd1, [_Z23compositeJacobiVecProj9Pmj_param_0];
	ld.param.u32 	%r2, [_Z23compositeJacobiVecProj9Pmj_param_1];
	mov.u32 	%r3, %ctaid.x;
	mov.u32 	%r4, %ntid.x;
	mov.u32 	%r5, %tid.x;
	mad.lo.s32 	%r1, %r3, %r4, %r5;
	setp.ge.u32 	%p1, %r1, %r2;
	@%p1 bra 	$L__BB8_2;
	cvta.to.global.u64 	%rd2, %rd1;
	mul.wide.u32 	%rd3, %r1, 8;
	add.s64 	%rd4, %rd2, %rd3;
	ld.global.u64 	%rd5, [%rd4];
	mad.lo.s64 	%rd6, %rd5, 1234567890, 901234567;
	mul.hi.u64 	%rd7, %rd6, 4086546572054217543;
	sub.s64 	%rd8, %rd6, %rd7;
	shr.u64 	%rd9, %rd8, 1;
	add.s64 	%rd10, %rd9, %rd7;
	shr.u64 	%rd11, %rd10, 26;
	mul.lo.s64 	%rd12, %rd11, 109876543;
	sub.s64 	%rd13, %rd6, %rd12;
	st.global.u64 	[%rd4], %rd13;
$L__BB8_2:
	ret;

}
	// .globl	_Z24compositeJacobiVecProj10Pmj
.visible .entry _Z24compositeJacobiVecProj10Pmj(
	.param .u64 .ptr .align 1 _Z24compositeJacobiVecProj10Pmj_param_0,
	.param .u32 _Z24compositeJacobiVecProj10Pmj_param_1
)
{
	.reg .pred 	%p<2>;
	.reg .b32 	%r<6>;
	.reg .b64 	%rd<11>;

	ld.param.u64 	%rd1, [_Z24compositeJacobiVecProj10Pmj_param_0];
	ld.param.u32 	%r2, [_Z24compositeJacobiVecProj10Pmj_param_1];
	mov.u32 	%r3, %ctaid.x;
	mov.u32 	%r4, %ntid.x;
	mov.u32 	%r5, %tid.x;
	mad.lo.s32 	%r1, %r3, %r4, %r5;
	setp.ge.u32 	%p1, %r1, %r2;
	@%p1 bra 	$L__BB9_2;
	cvta.to.global.u64 	%rd2, %rd1;
	mul.wide.u32 	%rd3, %r1, 8;
	add.s64 	%rd4, %rd2, %rd3;
	ld.global.u64 	%rd5, [%rd4];
	mad.lo.s64 	%rd6, %rd5, 2345678901, 1234567890;
	mul.hi.u64 	%rd7, %rd6, 6228145542356581777;
	shr.u64 	%rd8, %rd7, 26;
	mul.lo.s64 	%rd9, %rd8, 198765432;
	sub.s64 	%rd10, %rd6, %rd9;
	st.global.u64 	[%rd4], %rd10;
$L__BB9_2:
	ret;

}
	// .globl	_Z24compositeJacobiVecProj11Pmj
.visible .entry _Z24compositeJacobiVecProj11Pmj(
	.param .u64 .ptr .align 1 _Z24compositeJacobiVecProj11Pmj_param_0,
	.param .u32 _Z24compositeJacobiVecProj11Pmj_param_1
)
{
	.reg .pred 	%p<2>;
	.reg .b32 	%r<6>;
	.reg .b64 	%rd<14>;

	ld.param.u64 	%rd1, [_Z24compositeJacobiVecProj11Pmj_param_0];
	ld.param.u32 	%r2, [_Z24compositeJacobiVecProj11Pmj_param_1];
	mov.u32 	%r3, %ctaid.x;
	mov.u32 	%r4, %ntid.x;
	mov.u32 	%r5, %tid.x;
	mad.lo.s32 	%r1, %r3, %r4, %r5;
	setp.ge.u32 	%p1, %r1, %r2;
	@%p1 bra 	$L__BB10_2;
	cvta.to.global.u64 	%rd2, %rd1;
	mul.wide.u32 	%rd3, %r1, 8;
	add.s64 	%rd4, %rd2, %rd3;
	ld.global.u64 	%rd5, [%rd4];
	mad.lo.s64 	%rd6, %rd5, 3456789012, 2345678901;
	mul.hi.u64 	%rd7, %rd6, 7940925183005944425;
	sub.s64 	%rd8, %rd6, %rd7;
	shr.u64 	%rd9, %rd8, 1;
	add.s64 	%rd10, %rd9, %rd7;
	shr.u64 	%rd11, %rd10, 27;
	mul.lo.s64 	%rd12, %rd11, 187654321;
	sub.s64 	%rd13, %rd6, %rd12;
	st.global.u64 	[%rd4], %rd13;
$L__BB10_2:
	ret;

}
	// .globl	_Z24compositeJacobiVecProj12Pmj
.visible .entry _Z24compositeJacobiVecProj12Pmj(
	.param .u64 .ptr .align 1 _Z24compositeJacobiVecProj12Pmj_param_0,
	.param .u32 _Z24compositeJacobiVecProj12Pmj_param_1
)
{
	.reg .pred 	%p<2>;
	.reg .b32 	%r<6>;
	.reg .b64 	%rd<11>;

	ld.param.u64 	%rd1, [_Z24compositeJacobiVecProj12Pmj_param_0];
	ld.param.u32 	%r2, [_Z24compositeJacobiVecProj12Pmj_param_1];
	mov.u32 	%r3, %ctaid.x;
	mov.u32 	%r4, %ntid.x;
	mov.u32 	%r5, %tid.x;
	mad.lo.s32 	%r1, %r3, %r4, %r5;
	setp.ge.u32 	%p1, %r1, %r2;
	@%p1 bra 	$L__BB11_2;
	cvta.to.global.u64 	%rd2, %rd1;
	mul.wide.u32 	%rd3, %r1, 8;
	add.s64 	%rd4, %rd2, %rd3;
	ld.global.u64 	%rd5, [%rd4];
	mad.lo.s64 	%rd6, %rd5, 4567890123, 3456789012;
	mul.hi.u64 	%rd7, %rd6, 7012107909929700921;
	shr.u64 	%rd8, %rd7, 26;
	mul.lo.s64 	%rd9, %rd8, 176543210;
	sub.s64 	%rd10, %rd6, %rd9;
	st.global.u64 	[%rd4], %rd10;
$L__BB11_2:
	ret;

}
	// .globl	_Z24compositeJacobiVecProj13Pmj
.visible .entry _Z24compositeJacobiVecProj13Pmj(
	.param .u64 .ptr .align 1 _Z24compositeJacobiVecProj13Pmj_param_0,
	.param .u32 _Z24compositeJacobiVecProj13Pmj_param_1
)
{
	.reg .pred 	%p<2>;
	.reg .b32 	%r<6>;
	.reg .b64 	%rd<14>;

	ld.param.u64 	%rd1, [_Z24compositeJacobiVecProj13Pmj_param_0];
	ld.param.u32 	%r2, [_Z24compositeJacobiVecProj13Pmj_param_1];
	mov.u32 	%r3, %ctaid.x;
	mov.u32 	%r4, %ntid.x;
	mov.u32 	%r5, %tid.x;
	mad.lo.s32 	%r1, %r3, %r4, %r5;
	setp.ge.u32 	%p1, %r1, %r2;
	@%p1 bra 	$L__BB12_2;
	cvta.to.global.u64 	%rd2, %rd1;
	mul.wide.u32 	%rd3, %r1, 8;
	add.s64 	%rd4, %rd2, %rd3;
	ld.global.u64 	%rd5, [%rd4];
	mad.lo.s64 	%rd6, %rd5, 5678901234, 4567890123;
	mul.hi.u64 	%rd7, %rd6, -6961208452299450857;
	sub.s64 	%rd8, %rd6, %rd7;
	shr.u64 	%rd9, %rd8, 1;
	add.s64 	%rd10, %rd9, %rd7;
	shr.u64 	%rd11, %rd10, 27;
	mul.lo.s64 	%rd12, %rd11, 165432109;
	sub.s64 	%rd13, %rd6, %rd12;
	st.global.u64 	[%rd4], %rd13;
$L__BB12_2:
	ret;

}
	// .globl	_Z24compositeJacobiVecProj14Pmj
.visible .entry _Z24compositeJacobiVecProj14Pmj(
	.param .u64 .ptr .align 1 _Z24compositeJacobiVecProj14Pmj_param_0,
	.param .u32 _Z24compositeJacobiVecProj14Pmj_param_1
)
{
	.reg .pred 	%p<2>;
	.reg .b32 	%r<6>;
	.reg .b64 	%rd<11>;

	ld.param.u64 	%rd1, [_Z24compositeJacobiVecProj14Pmj_param_0];
	ld.param.u32 	%r2, [_Z24compositeJacobiVecProj14Pmj_param_1];
	mov.u32 	%r3, %ctaid.x;
	mov.u32 	%r4, %ntid.x;
	mov.u32 	%r5, %tid.x;
	mad.lo.s32 	%r1, %r3, %r4, %r5;
	setp.ge.u32 	%p1, %r1, %r2;
	@%p1 bra 	$L__BB13_2;
	cvta.to.global.u64 	%rd2, %rd1;
	mul.wide.u32 	%rd3, %r1, 8;
	add.s64 	%rd4, %rd2, %rd3;
	ld.global.u64 	%rd5, [%rd4];
	mad.lo.s64 	%rd6, %rd5, 6789012345, 5678901234;
	mul.hi.u64 	%rd7, %rd6, -2403052636452148549;
	shr.u64 	%rd8, %rd7, 27;
	mul.lo.s64 	%rd9, %rd8, 154321098;
	sub.s64 	%rd10, %rd6, %rd9;
	st.global.u64 	[%rd4], %rd10;
$L__BB13_2:
	ret;

}
	// .globl	_Z24compositeJacobiVecProj15Pmj
.visible .entry _Z24compositeJacobiVecProj15Pmj(
	.param .u64 .ptr .align 1 _Z24compositeJacobiVecProj15Pmj_param_0,
	.param .u32 _Z24compositeJacobiVecProj15Pmj_param_1
)
{
	.reg .pred 	%p<2>;
	.reg .b32 	%r<6>;
	.reg .b64 	%rd<11>;

	ld.param.u64 	%rd1, [_Z24compositeJacobiVecProj15Pmj_param_0];
	ld.param.u32 	%r2, [_Z24compositeJacobiVecProj15Pmj_param_1];
	mov.u32 	%r3, %ctaid.x;
	mov.u32 	%r4, %ntid.x;
	mov.u32 	%r5, %tid.x;
	mad.lo.s32 	%r1, %r3, %r4, %r5;
	setp.ge.u32 	%p1, %r1, %r2;
	@%p1 bra 	$L__BB14_2;
	cvta.to.global.u64 	%rd2, %rd1;
	mul.wide.u32 	%rd3, %r1, 8;
	add.s64 	%rd4, %rd2, %rd3;
	ld.global.u64 	%rd5, [%rd4];
	mad.lo.s64 	%rd6, %rd5, 7890123456, 6789012345;
	mul.hi.u64 	%rd7, %rd6, -1158405165949907799;
	shr.u64 	%rd8, %rd7, 27;
	mul.lo.s64 	%rd9, %rd8, 143210987;
	sub.s64 	%rd10, %rd6, %rd9;
	st.global.u64 	[%rd4], %rd10;
$L__BB14_2:
	ret;

}
	// .globl	_Z24compositeJacobiVecProj16Pmj
.visible .entry _Z24compositeJacobiVecProj16Pmj(
	.param .u64 .ptr .align 1 _Z24compositeJacobiVecProj16Pmj_param_0,
	.param .u32 _Z24compositeJacobiVecProj16Pmj_param_1
)
{
	.reg .pred 	%p<2>;
	.reg .b32 	%r<6>;
	.reg .b64 	%rd<12>;

	ld.param.u64 	%rd1, [_Z24compositeJacobiVecProj16Pmj_param_0];
	ld.param.u32 	%r2, [_Z24compositeJacobiVecProj16Pmj_param_1];
	mov.u32 	%r3, %ctaid.x;
	mov.u32 	%r4, %ntid.x;
	mov.u32 	%r5, %tid.x;
	mad.lo.s32 	%r1, %r3, %r4, %r5;
	setp.ge.u32 	%p1, %r1, %r2;
	@%p1 bra 	$L__BB15_2;
	cvta.to.global.u64 	%rd2, %rd1;
	mul.wide.u32 	%rd3, %r1, 8;
	add.s64 	%rd4, %rd2, %rd3;
	ld.global.u64 	%rd5, [%rd4];
	mad.lo.s64 	%rd6, %rd5, 8901234567, 7890123456;
	shr.u64 	%rd7, %rd6, 2;
	mul.hi.u64 	%rd8, %rd7, 1171316706940762963;
	shr.u64 	%rd9, %rd8, 21;
	mul.lo.s64 	%rd10, %rd9, 132109876;
	sub.s64 	%rd11, %rd6, %rd10;
	st.global.u64 	[%rd4], %rd11;
$L__BB15_2:
	ret;

}
	// .globl	_Z24compositeJacobiVecProj17Pmj
.visible .entry _Z24compositeJacobiVecProj17Pmj(
	.param .u64 .ptr .align 1 _Z24compositeJacobiVecProj17Pmj_param_0,
	.param .u32 _Z24compositeJacobiVecProj17Pmj_param_1
)
{
	.reg .pred 	%p<2>;
	.reg .b32 	%r<6>;
	.reg .b64 	%rd<14>;

	ld.param.u64 	%rd1, [_Z24compositeJacobiVecProj17Pmj_param_0];
	ld.param.u32 	%r2, [_Z24compositeJacobiVecProj17Pmj_param_1];
	mov.u32 	%r3, %ctaid.x;
	mov.u32 	%r4, %ntid.x;
	mov.u32 	%r5, %tid.x;
	mad.lo.s32 	%r1, %r3, %r4, %r5;
	setp.ge.u32 	%p1, %r1, %r2;
	@%p1 bra 	$L__BB16_2;
	cvta.to.global.u64 	%rd2, %rd1;
	mul.wide.u32 	%rd3, %r1, 8;
	add.s64 	%rd4, %rd2, %rd3;
	ld.global.u64 	%rd5, [%rd4];
	mad.lo.s64 	%rd6, %rd5, 9012345678, 8901234567;
	mul.hi.u64 	%rd7, %rd6, 1998386630726290895;
	sub.s64 	%rd8, %rd6, %rd7;
	shr.u64 	%rd9, %rd8, 1;
	add.s64 	%rd10, %rd9, %rd7;
	shr.u64 	%rd11, %rd10, 26;
	mul.lo.s64 	%rd12, %rd11, 121098765;
	sub.s64 	%rd13, %rd6, %rd12;
	st.global.u64 	[%rd4], %rd13;
$L__BB16_2:
	ret;

}
	// .globl	_Z24compositeJacobiVecProj18Pmj
.visible .entry _Z24compositeJacobiVecProj18Pmj(
	.param .u64 .ptr .align 1 _Z24compositeJacobiVecProj18Pmj_param_0,
	.param .u32 _Z24compositeJacobiVecProj18Pmj_param_1
)
{
	.reg .pred 	%p<2>;
	.reg .b32 	%r<6>;
	.reg .b64 	%rd<11>;

	ld.param.u64 	%rd1, [_Z24compositeJacobiVecProj18Pmj_param_0];
	ld.param.u32 	%r2, [_Z24compositeJacobiVecProj18Pmj_param_1];
	mov.u32 	%r3, %ctaid.x;
	mov.u32 	%r4, %ntid.x;
	mov.u32 	%r5, %tid.x;
	mad.lo.s32 	%r1, %r3, %r4, %r5;
	setp.ge.u32 	%p1, %r1, %r2;
	@%p1 bra 	$L__BB17_2;
	cvta.to.global.u64 	%rd2, %rd1;
	mul.wide.u32 	%rd3, %r1, 8;
	add.s64 	%rd4, %rd2, %rd3;
	ld.global.u64 	%rd5, [%rd4];
	mad.lo.s64 	%rd6, %rd5, 12345678901, 9012345678;
	mul.hi.u64 	%rd7, %rd6, -7292890517300653425;
	shr.u64 	%rd8, %rd7, 26;
	mul.lo.s64 	%rd9, %rd8, 110987654;
	sub.s64 	%rd10, %rd6, %rd9;
	st.global.u64 	[%rd4], %rd10;
$L__BB17_2:
	ret;

}
	// .globl	_Z24compositeJacobiVecProj19Pmj
.visible .entry _Z24compositeJacobiVecProj19Pmj(
	.param .u64 .ptr .align 1 _Z24compositeJacobiVecProj19Pmj_param_0,
	.param .u32 _Z24compositeJacobiVecProj19Pmj_param_1
)
{
	.reg .pred 	%p<2>;
	.reg .b32 	%r<6>;
	.reg .b64 	%rd<11>;

	ld.param.u64 	%rd1, [_Z24compositeJacobiVecProj19Pmj_param_0];
	ld.param.u32 	%r2, [_Z24compositeJacobiVecProj19Pmj_param_1];
	mov.u32 	%r3, %ctaid.x;
	mov.u32 	%r4, %ntid.x;
	mov.u32 	%r5, %tid.x;
	mad.lo.s32 	%r1, %r3, %r4, %r5;
	setp.ge.u32 	%p1, %r1, %r2;
	@%p1 bra 	$L__BB18_2;
	cvta.to.global.u64 	%rd2, %rd1;
	mul.wide.u32 	%rd3, %r1, 8;
	add.s64 	%rd4, %rd2, %rd3;
	ld.global.u64 	%rd5, [%rd4];
	mad.lo.s64 	%rd6, %rd5, 23456789012, 12345678901;
	mul.hi.u64 	%rd7, %rd6, -6188413451000850039;
	shr.u64 	%rd8, %rd7, 26;
	mul.lo.s64 	%rd9, %rd8, 100987653;
	sub.s64 	%rd10, %rd6, %rd9;
	st.global.u64 	[%rd4], %rd10;
$L__BB18_2:
	ret;

}
	// .globl	_Z24compositeJacobiVecProj20Pmj
.visible .entry _Z24compositeJacobiVecProj20Pmj(
	.param .u64 .ptr .align 1 _Z24compositeJacobiVecProj20Pmj_param_0,
	.param .u32 _Z24compositeJacobiVecProj20Pmj_param_1
)
{
	.reg .pred 	%p<2>;
	.reg .b32 	%r<6>;
	.reg .b64 	%rd<11>;

	ld.param.u64 	%rd1, [_Z24compositeJacobiVecProj20Pmj_param_0];
	ld.param.u32 	%r2, [_Z24compositeJacobiVecProj20Pmj_param_1];
	mov.u32 	%r3, %ctaid.x;
	mov.u32 	%r4, %ntid.x;
	mov.u32 	%r5, %tid.x;
	mad.lo.s32 	%r1, %r3, %r4, %r5;
	setp.ge.u32 	%p1, %r1, %r2;
	@%p1 bra 	$L__BB19_2;
	cvta.to.global.u64 	%rd2, %rd1;
	mul.wide.u32 	%rd3, %r1, 8;
	add.s64 	%rd4, %rd2, %rd3;
	ld.global.u64 	%rd5, [%rd4];
	mad.lo.s64 	%rd6, %rd5, 34567890123, 23456789012;
	mul.hi.u64 	%rd7, %rd6, 2724443504768742733;
	shr.u64 	%rd8, %rd7, 27;
	mul.lo.s64 	%rd9, %rd8, 908765432;
	sub.s64 	%rd10, %rd6, %rd9;
	st.global.u64 	[%rd4], %rd10;
$L__BB19_2:
	ret;

}
	// .globl	_Z24compositeJacobiVecProj21Pmj
.visible .entry _Z24compositeJacobiVecProj21Pmj(
	.param .u64 .ptr .align 1 _Z24compositeJacobiVecProj21Pmj_param_0,
	.param .u32 _Z24compositeJacobiVecProj21Pmj_param_1
)
{
	.reg .pred 	%p<2>;
	.reg .b32 	%r<6>;
	.reg .b64 	%rd<11>;

	ld.param.u64 	%rd1, [_Z24compositeJacobiVecProj21Pmj_param_0];
	ld.param.u32 	%r2, [_Z24compositeJacobiVecProj21Pmj_param_1];
	mov.u32 	%r3, %ctaid.x;
	mov.u32 	%r4, %ntid.x;
	mov.u32 	%r5, %tid.x;
	mad.lo.s32 	%r1, %r3, %r4, %r5;
	setp.ge.u32 	%p1, %r1, %r2;
	@%p1 bra 	$L__BB20_2;
	cvta.to.global.u64 	%rd2, %rd1;
	mul.wide.u32 	%rd3, %r1, 8;
	add.s64 	%rd4, %rd2, %rd3;
	ld.global.u64 	%rd5, [%rd4];
	mad.lo.s64 	%rd6, %rd5, 45678901234, 34567890123;
	mul.hi.u64 	%rd7, %rd6, -6184666032672187811;
	shr.u64 	%rd8, %rd7, 29;
	mul.lo.s64 	%rd9, %rd8, 807654321;
	sub.s64 	%rd10, %rd6, %rd9;
	st.global.u64 	[%rd4], %rd10;
$L__BB20_2:
	ret;

}
	// .globl	_Z24compositeJacobiVecProj22Pmj
.visible .entry _Z24compositeJacobiVecProj22Pmj(
	.param .u64 .ptr .align 1 _Z24compositeJacobiVecProj22Pmj_param_0,
	.param .u32 _Z24compositeJacobiVecProj22Pmj_param_1
)
{
	.reg .pred 	%p<2>;
	.reg .b32 	%r<6>;
	.reg .b64 	%rd<11>;

	ld.param.u64 	%rd1, [_Z24compositeJacobiVecProj22Pmj_param_0];
	ld.param.u32 	%r2, [_Z24compositeJacobiVecProj22Pmj_param_1];
	mov.u32 	%r3, %ctaid.x;
	mov.u32 	%r4, %ntid.x;
	mov.u32 	%r5, %tid.x;
	mad.lo.s32 	%r1, %r3, %r4, %r5;
	setp.ge.u32 	%p1, %r1, %r2;
	@%p1 bra 	$L__BB21_2;
	cvta.to.global.u64 	%rd2, %rd1;
	mul.wide.u32 	%rd3, %r1, 8;
	add.s64 	%rd4, %rd2, %rd3;
	ld.global.u64 	%rd5, [%rd4];
	mad.lo.s64 	%rd6, %rd5, 56789012345, 45678901234;
	mul.hi.u64 	%rd7, %rd6, 7008432162473857897;
	shr.u64 	%rd8, %rd7, 28;
	mul.lo.s64 	%rd9, %rd8, 706543210;
	sub.s64 	%rd10, %rd6, %rd9;
	st.global.u64 	[%rd4], %rd10;
$L__BB21_2:
	ret;

}
	// .globl	_Z24compositeJacobiVecProj23Pmj
.visible .entry _Z24compositeJacobiVecProj23Pmj(
	.param .u64 .ptr .align 1 _Z24compositeJacobiVecProj23Pmj_param_0,
	.param .u32 _Z24compositeJacobiVecProj23Pmj_param_1
)
{
	.reg .pred 	%p<2>;
	.reg .b32 	%r<6>;
	.reg .b64 	%rd<11>;

	ld.param.u64 	%rd1, [_Z24compositeJacobiVecProj23Pmj_param_0];
	ld.param.u32 	%r2, [_Z24compositeJacobiVecProj23Pmj_param_1];
	mov.u32 	%r3, %ctaid.x;
	mov.u32 	%r4, %ntid.x;
	mov.u32 	%r5, %tid.x;
	mad.lo.s32 	%r1, %r3, %r4, %r5;
	setp.ge.u32 	%p1, %r1, %r2;
	@%p1 bra 	$L__BB22_2;
	cvta.to.global.u64 	%rd2, %rd1;
	mul.wide.u32 	%rd3, %r1, 8;
	add.s64 	%rd4, %rd2, %rd3;
	ld.global.u64 	%rd5, [%rd4];
	mad.lo.s64 	%rd6, %rd5, 67890123456, 56789012345;
	mul.hi.u64 	%rd7, %rd6, 8178885928796222963;
	shr.u64 	%rd8, %rd7, 28;
	mul.lo.s64 	%rd9, %rd8, 605432109;
	sub.s64 	%rd10, %rd6, %rd9;
	st.global.u64 	[%rd4], %rd10;
$L__BB22_2:
	ret;

}
	// .globl	_Z24compositeJacobiVecProj24Pmj
.visible .entry _Z24compositeJacobiVecProj24Pmj(
	.param .u64 .ptr .align 1 _Z24compositeJacobiVecProj24Pmj_param_0,
	.param .u32 _Z24compositeJacobiVecProj24Pmj_param_1
)
{
	.reg .pred 	%p<2>;
	.reg .b32 	%r<6>;
	.reg .b64 	%rd<12>;

	ld.param.u64 	%rd1, [_Z24compositeJacobiVecProj24Pmj_param_0];
	ld.param.u32 	%r2, [_Z24compositeJacobiVecProj24Pmj_param_1];
	mov.u32 	%r3, %ctaid.x;
	mov.u32 	%r4, %ntid.x;
	mov.u32 	%r5, %tid.x;
	mad.lo.s32 	%r1, %r3, %r4, %r5;
	setp.ge.u32 	%p1, %r1, %r2;
	@%p1 bra 	$L__BB23_2;
	cvta.to.global.u64 	%rd2, %rd1;
	mul.wide.u32 	%rd3, %r1, 8;
	add.s64 	%rd4, %rd2, %rd3;
	ld.global.u64 	%rd5, [%rd4];
	mad.lo.s64 	%rd6, %rd5, 78901234567, 67890123456;
	shr.u64 	%rd7, %rd6, 1;
	mul.hi.u64 	%rd8, %rd7, -8628078590986635471;
	shr.u64 	%rd9, %rd8, 27;
	mul.lo.s64 	%rd10, %rd9, 504321098;
	sub.s64 	%rd11, %rd6, %rd10;
	st.global.u64 	[%rd4], %rd11;
$L__BB23_2:
	ret;

}
	// .globl	_Z24compositeJacobiVecProj25Pmj
.visible .entry _Z24compositeJacobiVecProj25Pmj(
	.param .u64 .ptr .align 1 _Z24compositeJacobiVecProj25Pmj_param_0,
	.param .u32 _Z24compositeJacobiVecProj25Pmj_param_1
)
{
	.reg .pred 	%p<2>;
	.reg .b32 	%r<6>;
	.reg .b64 	%rd<11>;

	ld.param.u64 	%rd1, [_Z24compositeJacobiVecProj25Pmj_param_0];
	ld.param.u32 	%r2, [_Z24compositeJacobiVecProj25Pmj_param_1];
	mov.u32 	%r3, %ctaid.x;
	mov.u32 	%r4, %ntid.x;
	mov.u32 	%r5, %tid.x;
	mad.lo.s32 	%r1, %r3, %r4, %r5;
	setp.ge.u32 	%p1, %r1, %r2;
	@%p1 bra 	$L__BB24_2;
	cvta.to.global.u64 	%rd2, %rd1;
	mul.wide.u32 	%rd3, %r1, 8;
	add.s64 	%rd4, %rd2, %rd3;
	ld.global.u64 	%rd5, [%rd4];
	mad.lo.s64 	%rd6, %rd5, 89012345678, 78901234567;
	mul.hi.u64 	%rd7, %rd6, 6140408268613872245;
	shr.u64 	%rd8, %rd7, 27;
	mul.lo.s64 	%rd9, %rd8, 403210987;
	sub.s64 	%rd10, %rd6, %rd9;
	st.global.u64 	[%rd4], %rd10;
$L__BB24_2:
	ret;

}
	// .globl	_Z24compositeJacobiVecProj26Pmj
.visible .entry _Z24compositeJacobiVecProj26Pmj(
	.param .u64 .ptr .align 1 _Z24compositeJacobiVecProj26Pmj_param_0,
	.param .u32 _Z24compositeJacobiVecProj26Pmj_param_1
)
{
	.reg .pred 	%p<2>;
	.reg .b32 	%r<6>;
	.reg .b64 	%rd<11>;

	ld.param.u64 	%rd1, [_Z24compositeJacobiVecProj26Pmj_param_0];
	ld.param.u32 	%r2, [_Z24compositeJacobiVecProj26Pmj_param_1];
	mov.u32 	%r3, %ctaid.x;
	mov.u32 	%r4, %ntid.x;
	mov.u32 	%r5, %tid.x;
	mad.lo.s32 	%r1, %r3, %r4, %r5;
	setp.ge.u32 	%p1, %r1, %r2;
	@%p1 bra 	$L__BB25_2;
	cvta.to.global.u64 	%rd2, %rd1;
	mul.wide.u32 	%rd3, %r1, 8;
	add.s64 	%rd4, %rd2, %rd3;
	ld.global.u64 	%rd5, [%rd4];
	mad.lo.s64 	%rd6, %rd5, 90123456789, 89012345678;
	mul.hi.u64 	%rd7, %rd6, -2056150615779956823;
	shr.u64 	%rd8, %rd7, 28;
	mul.lo.s64 	%rd9, %rd8, 302109876;
	sub.s64 	%rd10, %rd6, %rd9;
	st.global.u64 	[%rd4], %rd10;
$L__BB25_2:
	ret;

}
	// .globl	_Z24compositeJacobiVecProj27Pmj
.visible .entry _Z24compositeJacobiVecProj27Pmj(
	.param .u64 .ptr .align 1 _Z24compositeJacobiVecProj27Pmj_param_0,
	.param .u32 _Z24compositeJacobiVecProj27Pmj_param_1
)
{
	.reg .pred 	%p<2>;
	.reg .b32 	%r<6>;
	.reg .b64 	%rd<11>;

	ld.param.u64 	%rd1, [_Z24compositeJacobiVecProj27Pmj_param_0];
	ld.param.u32 	%r2, [_Z24compositeJacobiVecProj27Pmj_param_1];
	mov.u32 	%r3, %ctaid.x;
	mov.u32 	%r4, %ntid.x;
	mov.u32 	%r5, %tid.x;
	mad.lo.s32 	%r1, %r3, %r4, %r5;
	setp.ge.u32 	%p1, %r1, %r2;
	@%p1 bra 	$L__BB26_2;
	cvta.to.global.u64 	%rd2, %rd1;
	mul.wide.u32 	%rd3, %r1, 8;
	add.s64 	%rd4, %rd2, %rd3;
	ld.global.u64 	%rd5, [%rd4];
	mad.lo.s64 	%rd6, %rd5, 123456789012, 90123456789;
	mul.hi.u64 	%rd7, %rd6, 769485108029741179;
	shr.u64 	%rd8, %rd7, 23;
	mul.lo.s64 	%rd9, %rd8, 201098765;
	sub.s64 	%rd10, %rd6, %rd9;
	st.global.u64 	[%rd4], %rd10;
$L__BB26_2:
	ret;

}
	// .globl	_Z24compositeJacobiVecProj28Pmj
.visible .entry _Z24compositeJacobiVecProj28Pmj(
	.param .u64 .ptr .align 1 _Z24compositeJacobiVecProj28Pmj_param_0,
	.param .u32 _Z24compositeJacobiVecProj28Pmj_param_1
)
{
	.reg .pred 	%p<2>;
	.reg .b32 	%r<6>;
	.reg .b64 	%rd<12>;

	ld.param.u64 	%rd1, [_Z24compositeJacobiVecProj28Pmj_param_0];
	ld.param.u32 	%r2, [_Z24compositeJacobiVecProj28Pmj_param_1];
	mov.u32 	%r3, %ctaid.x;
	mov.u32 	%r4, %ntid.x;
	mov.u32 	%r5, %tid.x;
	mad.lo.s32 	%r1, %r3, %r4, %r5;
	setp.ge.u32 	%p1, %r1, %r2;
	@%p1 bra 	$L__BB27_2;
	cvta.to.global.u64 	%rd2, %rd1;
	mul.wide.u32 	%rd3, %r1, 8;
	add.s64 	%rd4, %rd2, %rd3;
	ld.global.u64 	%rd5, [%rd4];
	mad.lo.s64 	%rd6, %rd5, 234567890123, 123456789012;
	shr.u64 	%rd7, %rd6, 1;
	mul.hi.u64 	%rd8, %rd7, -6188413572385297911;
	shr.u64 	%rd9, %rd8, 25;
	mul.lo.s64 	%rd10, %rd9, 100987654;
	sub.s64 	%rd11, %rd6, %rd10;
	st.global.u64 	[%rd4], %rd11;
$L__BB27_2:
	ret;

}
	// .globl	_Z24compositeJacobiVecProj29Pmj
.visible .entry _Z24compositeJacobiVecProj29Pmj(
	.param .u64 .ptr .align 1 _Z24compositeJacobiVecProj29Pmj_param_0,
	.param .u32 _Z24compositeJacobiVecProj29Pmj_param_1
)
{
	.reg .pred 	%p<2>;
	.reg .b32 	%r<6>;
	.reg .b64 	%rd<11>;

	ld.param.u64 	%rd1, [_Z24compositeJacobiVecProj29Pmj_param_0];
	ld.param.u32 	%r2, [_Z24compositeJacobiVecProj29Pmj_param_1];
	mov.u32 	%r3, %ctaid.x;
	mov.u32 	%r4, %ntid.x;
	mov.u32 	%r5, %tid.x;
	mad.lo.s32 	%r1, %r3, %r4, %r5;
	setp.ge.u32 	%p1, %r1, %r2;
	@%p1 bra 	$L__BB28_2;
	cvta.to.global.u64 	%rd2, %rd1;
	mul.wide.u32 	%rd3, %r1, 8;
	add.s64 	%rd4, %rd2, %rd3;
	ld.global.u64 	%rd5, [%rd4];
	mad.lo.s64 	%rd6, %rd5, 345678901234, 234567890123;
	mul.hi.u64 	%rd7, %rd6, 425694298556978929;
	shr.u64 	%rd8, %rd7, 21;
	mul.lo.s64 	%rd9, %rd8, 90876543;
	sub.s64 	%rd10, %rd6, %rd9;
	st.global.u64 	[%rd4], %rd10;
$L__BB28_2:
	ret;

}
	// .globl	_Z24compositeJacobiVecProj30Pmj
.visible .entry _Z24compositeJacobiVecProj30Pmj(
	.param .u64 .ptr .align 1 _Z24compositeJacobiVecProj30Pmj_param_0,
	.param .u32 _Z24compositeJacobiVecProj30Pmj_param_1
)
{
	.reg .pred 	%p<2>;
	.reg .b32 	%r<6>;
	.reg .b64 	%rd<12>;

	ld.param.u64 	%rd1, [_Z24compositeJacobiVecProj30Pmj_param_0];
	ld.param.u32 	%r2, [_Z24compositeJacobiVecProj30Pmj_param_1];
	mov.u32 	%r3, %ctaid.x;
	mov.u32 	%r4, %ntid.x;
	mov.u32 	%r5, %tid.x;
	mad.lo.s32 	%r1, %r3, %r4, %r5;
	setp.ge.u32 	%p1, %r1, %r2;
	@%p1 bra 	$L__BB29_2;
	cvta.to.global.u64 	%rd2, %rd1;
	mul.wide.u32 	%rd3, %r1, 8;
	add.s64 	%rd4, %rd2, %rd3;
	ld.global.u64 	%rd5, [%rd4];
	mad.lo.s64 	%rd6, %rd5, 456789012345, 345678901234;
	shr.u64 	%rd7, %rd6, 3;
	mul.hi.u64 	%rd8, %rd7, 3831899392568655719;
	shr.u64 	%rd9, %rd8, 21;
	mul.lo.s64 	%rd10, %rd9, 80765432;
	sub.s64 	%rd11, %rd6, %rd10;
	st.global.u64 	[%rd4], %rd11;
$L__BB29_2:
	ret;

}


// ===== COMPILED SASS (sm_100) =====

	.target	sm_100

	.elftype	@"ET_EXEC"


//--------------------- .note.nv.tkinfo           --------------------------
	.section	.note.nv.tkinfo,"",@"SHT_NOTE"
	.sectionflags	@"SHF_NOTE_NV_TKINFO"
	.tkinfo
        /*0018*/ 	.word	0x00000002
        /*0030*/ 	.string	""
        /*0030*/ 	.string	"ptxas"
        /*0030*/ 	.string	"Cuda compilation tools, release 13.0, V13.0.88"
        /*0030*/ 	.string	"Build cuda_13.0.r13.0/compiler.36424714_0"
        /*0030*/ 	.string	"-arch sm_100 -m 64 "



//--------------------- .note.nv.cuinfo           --------------------------
	.section	.note.nv.cuinfo,"",@"SHT_NOTE"
	.sectionflags	@"SHF_NOTE_NV_CUINFO"
        /*0018*/ 	.short	0x0002
        /*001a*/ 	.short	0x0064
        /*001c*/ 	.short	0x0082
	.zero		2


//--------------------- .nv.info                  --------------------------
	.section	.nv.info,"",@"SHT_CUDA_INFO"
	.align	4


	//----- nvinfo : EIATTR_REGCOUNT
	.align		4
        /*0000*/ 	.byte	0x04, 0x2f
        /*0002*/ 	.short	(.L_1 - .L_0)
	.align		4
.L_0:
        /*0004*/ 	.word	index@(_Z23compositeJacobiVecProj1Pmj)
        /*0008*/ 	.word	0x0000000e


	//----- nvinfo : EIATTR_FRAME_SIZE
	.align		4
.L_1:
        /*000c*/ 	.byte	0x04, 0x11
        /*000e*/ 	.short	(.L_3 - .L_2)
	.align		4
.L_2:
        /*0010*/ 	.word	index@(_Z23compositeJacobiVecProj1Pmj)
        /*0014*/ 	.word	0x00000000


	//----- nvinfo : EIATTR_REGCOUNT
	.align		4
.L_3:
        /*0018*/ 	.byte	0x04, 0x2f
        /*001a*/ 	.short	(.L_5 - .L_4)
	.align		4
.L_4:
        /*001c*/ 	.word	index@(_Z23compositeJacobiVecProj2Pmj)
        /*0020*/ 	.word	0x0000000e


	//----- nvinfo : EIATTR_FRAME_SIZE
	.align		4
.L_5:
        /*0024*/ 	.byte	0x04, 0x11
        /*0026*/ 	.short	(.L_7 - .L_6)
	.align		4
.L_6:
        /*0028*/ 	.word	index@(_Z23compositeJacobiVecProj2Pmj)
        /*002c*/ 	.word	0x00000000


	//----- nvinfo : EIATTR_REGCOUNT
	.align		4
.L_7:
        /*0030*/ 	.byte	0x04, 0x2f
        /*0032*/ 	.short	(.L_9 - .L_8)
	.align		4
.L_8:
        /*0034*/ 	.word	index@(_Z23compositeJacobiVecProj3Pmj)
        /*0038*/ 	.word	0x0000000e


	//----- nvinfo : EIATTR_FRAME_SIZE
	.align		4
.L_9:
        /*003c*/ 	.byte	0x04, 0x11
        /*003e*/ 	.short	(.L_11 - .L_10)
	.align		4
.L_10:
        /*0040*/ 	.word	index@(_Z23compositeJacobiVecProj3Pmj)
        /*0044*/ 	.word	0x00000000


	//----- nvinfo : EIATTR_REGCOUNT
	.align		4
.L_11:
        /*0048*/ 	.byte	0x04, 0x2f
        /*004a*/ 	.short	(.L_13 - .L_12)
	.align		4
.L_12:
        /*004c*/ 	.word	index@(_Z23compositeJacobiVecProj4Pmj)
        /*0050*/ 	.word	0x0000000e


	//----- nvinfo : EIATTR_FRAME_SIZE
	.align		4
.L_13:
        /*0054*/ 	.byte	0x04, 0x11
        /*0056*/ 	.short	(.L_15 - .L_14)
	.align		4
.L_14:
        /*0058*/ 	.word	index@(_Z23compositeJacobiVecProj4Pmj)
        /*005c*/ 	.word	0x00000000


	//----- nvinfo : EIATTR_REGCOUNT
	.align		4
.L_15:
        /*0060*/ 	.byte	0x04, 0x2f
        /*0062*/ 	.short	(.L_17 - .L_16)
	.align		4
.L_16:
        /*0064*/ 	.word	index@(_Z23compositeJacobiVecProj5Pmj)
        /*0068*/ 	.word	0x0000000e


	//----- nvinfo : EIATTR_FRAME_SIZE
	.align		4
.L_17:
        /*006c*/ 	.byte	0x04, 0x11
        /*006e*/ 	.short	(.L_19 - .L_18)
	.align		4
.L_18:
        /*0070*/ 	.word	index@(_Z23compositeJacobiVecProj5Pmj)
        /*0074*/ 	.word	0x00000000


	//----- nvinfo : EIATTR_REGCOUNT
	.align		4
.L_19:
        /*0078*/ 	.byte	0x04, 0x2f
        /*007a*/ 	.short	(.L_21 - .L_20)
	.align		4
.L_20:
        /*007c*/ 	.word	index@(_Z23compositeJacobiVecProj6Pmj)
        /*0080*/ 	.word	0x00000010


	//----- nvinfo : EIATTR_FRAME_SIZE
	.align		4
.L_21:
        /*0084*/ 	.byte	0x04, 0x11
        /*0086*/ 	.short	(.L_23 - .L_22)
	.align		4
.L_22:
        /*0088*/ 	.word	index@(_Z23compositeJacobiVecProj6Pmj)
        /*008c*/ 	.word	0x00000000


	//----- nvinfo : EIATTR_REGCOUNT
	.align		4
.L_23:
        /*0090*/ 	.byte	0x04, 0x2f
        /*0092*/ 	.short	(.L_25 - .L_24)
	.align		4
.L_24:
        /*0094*/ 	.word	index@(_Z23compositeJacobiVecProj7Pmj)
        /*0098*/ 	.word	0x0000000e


	//----- nvinfo : EIATTR_FRAME_SIZE
	.align		4
.L_25:
        /*009c*/ 	.byte	0x04, 0x11
        /*009e*/ 	.short	(.L_27 - .L_26)
	.align		4
.L_26:
        /*00a0*/ 	.word	index@(_Z23compositeJacobiVecProj7Pmj)
        /*00a4*/ 	.word	0x00000000


	//----- nvinfo : EIATTR_REGCOUNT
	.align		4
.L_27:
        /*00a8*/ 	.byte	0x04, 0x2f
        /*00aa*/ 	.short	(.L_29 - .L_28)
	.align		4
.L_28:
        /*00ac*/ 	.word	index@(_Z23compositeJacobiVecProj8Pmj)
        /*00b0*/ 	.word	0x0000000e


	//----- nvinfo : EIATTR_FRAME_SIZE
	.align		4
.L_29:
        /*00b4*/ 	.byte	0x04, 0x11
        /*00b6*/ 	.short	(.L_31 - .L_30)
	.align		4
.L_30:
        /*00b8*/ 	.word	index@(_Z23compositeJacobiVecProj8Pmj)
        /*00bc*/ 	.word	0x00000000


	//----- nvinfo : EIATTR_REGCOUNT
	.align		4
.L_31:
        /*00c0*/ 	.byte	0x04, 0x2f
        /*00c2*/ 	.short	(.L_33 - .L_32)
	.align		4
.L_32:
        /*00c4*/ 	.word	index@(_Z23compositeJacobiVecProj9Pmj)
        /*00c8*/ 	.word	0x0000000e


	//----- nvinfo : EIATTR_FRAME_SIZE
	.align		4
.L_33:
        /*00cc*/ 	.byte	0x04, 0x11
        /*00ce*/ 	.short	(.L_35 - .L_34)
	.align		4
.L_34:
        /*00d0*/ 	.word	index@(_Z23compositeJacobiVecProj9Pmj)
        /*00d4*/ 	.word	0x00000000


	//----- nvinfo : EIATTR_REGCOUNT
	.align		4
.L_35:
        /*00d8*/ 	.byte	0x04, 0x2f
        /*00da*/ 	.short	(.L_37 - .L_36)
	.align		4
.L_36:
        /*00dc*/ 	.word	index@(_Z24compositeJacobiVecProj10Pmj)
        /*00e0*/ 	.word	0x0000000e


	//----- nvinfo : EIATTR_FRAME_SIZE
	.align		4
.L_37:
        /*00e4*/ 	.byte	0x04, 0x11
        /*00e6*/ 	.short	(.L_39 - .L_38)
	.align		4
.L_38:
        /*00e8*/ 	.word	index@(_Z24compositeJacobiVecProj10Pmj)
        /*00ec*/ 	.word	0x00000000


	//----- nvinfo : EIATTR_REGCOUNT
	.align		4
.L_39:
        /*00f0*/ 	.byte	0x04, 0x2f
        /*00f2*/ 	.short	(.L_41 - .L_40)
	.align		4
.L_40:
        /*00f4*/ 	.word	index@(_Z24compositeJacobiVecProj11Pmj)
        /*00f8*/ 	.word	0x0000000e


	//----- nvinfo : EIATTR_FRAME_SIZE
	.align		4
.L_41:
        /*00fc*/ 	.byte	0x04, 0x11
        /*00fe*/ 	.short	(.L_43 - .L_42)
	.align		4
.L_42:
        /*0100*/ 	.word	index@(_Z24compositeJacobiVecProj11Pmj)
        /*0104*/ 	.word	0x00000000


	//----- nvinfo : EIATTR_REGCOUNT
	.align		4
.L_43:
        /*0108*/ 	.byte	0x04, 0x2f
        /*010a*/ 	.short	(.L_45 - .L_44)
	.align		4
.L_44:
        /*010c*/ 	.word	index@(_Z24compositeJacobiVecProj12Pmj)
        /*0110*/ 	.word	0x0000000e


	//----- nvinfo : EIATTR_FRAME_SIZE
	.align		4
.L_45:
        /*0114*/ 	.byte	0x04, 0x11
        /*0116*/ 	.short	(.L_47 - .L_46)
	.align		4
.L_46:
        /*0118*/ 	.word	index@(_Z24compositeJacobiVecProj12Pmj)
        /*011c*/ 	.word	0x00000000


	//----- nvinfo : EIATTR_REGCOUNT
	.align		4
.L_47:
        /*0120*/ 	.byte	0x04, 0x2f
        /*0122*/ 	.short	(.L_49 - .L_48)
	.align		4
.L_48:
        /*0124*/ 	.word	index@(_Z24compositeJacobiVecProj13Pmj)
        /*0128*/ 	.word	0x0000000e


	//----- nvinfo : EIATTR_FRAME_SIZE
	.align		4
.L_49:
        /*012c*/ 	.byte	0x04, 0x11
        /*012e*/ 	.short	(.L_51 - .L_50)
	.align		4
.L_50:
        /*0130*/ 	.word	index@(_Z24compositeJacobiVecProj13Pmj)
        /*0134*/ 	.word	0x00000000


	//----- nvinfo : EIATTR_REGCOUNT
	.align		4
.L_51:
        /*0138*/ 	.byte	0x04, 0x2f
        /*013a*/ 	.short	(.L_53 - .L_52)
	.align		4
.L_52:
        /*013c*/ 	.word	index@(_Z24compositeJacobiVecProj14Pmj)
        /*0140*/ 	.word	0x0000000e


	//----- nvinfo : EIATTR_FRAME_SIZE
	.align		4
.L_53:
        /*0144*/ 	.byte	0x04, 0x11
        /*0146*/ 	.short	(.L_55 - .L_54)
	.align		4
.L_54:
        /*0148*/ 	.word	index@(_Z24compositeJacobiVecProj14Pmj)
        /*014c*/ 	.word	0x00000000


	//----- nvinfo : EIATTR_REGCOUNT
	.align		4
.L_55:
        /*0150*/ 	.byte	0x04, 0x2f
        /*0152*/ 	.short	(.L_57 - .L_56)
	.align		4
.L_56:
        /*0154*/ 	.word	index@(_Z24compositeJacobiVecProj15Pmj)
        /*0158*/ 	.word	0x0000000e


	//----- nvinfo : EIATTR_FRAME_SIZE
	.align		4
.L_57:
        /*015c*/ 	.byte	0x04, 0x11
        /*015e*/ 	.short	(.L_59 - .L_58)
	.align		4
.L_58:
        /*0160*/ 	.word	index@(_Z24compositeJacobiVecProj15Pmj)
        /*0164*/ 	.word	0x00000000


	//----- nvinfo : EIATTR_REGCOUNT
	.align		4
.L_59:
        /*0168*/ 	.byte	0x04, 0x2f
        /*016a*/ 	.short	(.L_61 - .L_60)
	.align		4
.L_60:
        /*016c*/ 	.word	index@(_Z24compositeJacobiVecProj16Pmj)
        /*0170*/ 	.word	0x00000010


	//----- nvinfo : EIATTR_FRAME_SIZE
	.align		4
.L_61:
        /*0174*/ 	.byte	0x04, 0x11
        /*0176*/ 	.short	(.L_63 - .L_62)
	.align		4
.L_62:
        /*0178*/ 	.word	index@(_Z24compositeJacobiVecProj16Pmj)
        /*017c*/ 	.word	0x00000000


	//----- nvinfo : EIATTR_REGCOUNT
	.align		4
.L_63:
        /*0180*/ 	.byte	0x04, 0x2f
        /*0182*/ 	.short	(.L_65 - .L_64)
	.align		4
.L_64:
        /*0184*/ 	.word	index@(_Z24compositeJacobiVecProj17Pmj)
        /*0188*/ 	.word	0x0000000e


	//----- nvinfo : EIATTR_FRAME_SIZE
	.align		4
.L_65:
        /*018c*/ 	.byte	0x04, 0x11
        /*018e*/ 	.short	(.L_67 - .L_66)
	.align		4
.L_66:
        /*0190*/ 	.word	index@(_Z24compositeJacobiVecProj17Pmj)
        /*0194*/ 	.word	0x00000000


	//----- nvinfo : EIATTR_REGCOUNT
	.align		4
.L_67:
        /*0198*/ 	.byte	0x04, 0x2f
        /*019a*/ 	.short	(.L_69 - .L_68)
	.align		4
.L_68:
        /*019c*/ 	.word	index@(_Z24compositeJacobiVecProj18Pmj)
        /*01a0*/ 	.word	0x0000000e


	//----- nvinfo : EIATTR_FRAME_SIZE
	.align		4
.L_69:
        /*01a4*/ 	.byte	0x04, 0x11
        /*01a6*/ 	.short	(.L_71 - .L_70)
	.align		4
.L_70:
        /*01a8*/ 	.word	index@(_Z24compositeJacobiVecProj18Pmj)
        /*01ac*/ 	.word	0x00000000


	//----- nvinfo : EIATTR_REGCOUNT
	.align		4
.L_71:
        /*01b0*/ 	.byte	0x04, 0x2f
        /*01b2*/ 	.short	(.L_73 - .L_72)
	.align		4
.L_72:
        /*01b4*/ 	.word	index@(_Z24compositeJacobiVecProj19Pmj)
        /*01b8*/ 	.word	0x0000000e


	//----- nvinfo : EIATTR_FRAME_SIZE
	.align		4
.L_73:
        /*01bc*/ 	.byte	0x04, 0x11
        /*01be*/ 	.short	(.L_75 - .L_74)
	.align		4
.L_74:
        /*01c0*/ 	.word	index@(_Z24compositeJacobiVecProj19Pmj)
        /*01c4*/ 	.word	0x00000000


	//----- nvinfo : EIATTR_REGCOUNT
	.align		4
.L_75:
        /*01c8*/ 	.byte	0x04, 0x2f
        /*01ca*/ 	.short	(.L_77 - .L_76)
	.align		4
.L_76:
        /*01cc*/ 	.word	index@(_Z24compositeJacobiVecProj20Pmj)
        /*01d0*/ 	.word	0x0000000e


	//----- nvinfo : EIATTR_FRAME_SIZE
	.align		4
.L_77:
        /*01d4*/ 	.byte	0x04, 0x11
        /*01d6*/ 	.short	(.L_79 - .L_78)
	.align		4
.L_78:
        /*01d8*/ 	.word	index@(_Z24compositeJacobiVecProj20Pmj)
        /*01dc*/ 	.word	0x00000000


	//----- nvinfo : EIATTR_REGCOUNT
	.align		4
.L_79:
        /*01e0*/ 	.byte	0x04, 0x2f
        /*01e2*/ 	.short	(.L_81 - .L_80)
	.align		4
.L_80:
        /*01e4*/ 	.word	index@(_Z24compositeJacobiVecProj21Pmj)
        /*01e8*/ 	.word	0x0000000e


	//----- nvinfo : EIATTR_FRAME_SIZE
	.align		4
.L_81:
        /*01ec*/ 	.byte	0x04, 0x11
        /*01ee*/ 	.short	(.L_83 - .L_82)
	.align		4
.L_82:
        /*01f0*/ 	.word	index@(_Z24compositeJacobiVecProj21Pmj)
        /*01f4*/ 	.word	0x00000000


	//----- nvinfo : EIATTR_REGCOUNT
	.align		4
.L_83:
        /*01f8*/ 	.byte	0x04, 0x2f
        /*01fa*/ 	.short	(.L_85 - .L_84)
	.align		4
.L_84:
        /*01fc*/ 	.word	index@(_Z24compositeJacobiVecProj22Pmj)
        /*0200*/ 	.word	0x0000000e


	//----- nvinfo : EIATTR_FRAME_SIZE
	.align		4
.L_85:
        /*0204*/ 	.byte	0x04, 0x11
        /*0206*/ 	.short	(.L_87 - .L_86)
	.align		4
.L_86:
        /*0208*/ 	.word	index@(_Z24compositeJacobiVecProj22Pmj)
        /*020c*/ 	.word	0x00000000


	//----- nvinfo : EIATTR_REGCOUNT
	.align		4
.L_87:
        /*0210*/ 	.byte	0x04, 0x2f
        /*0212*/ 	.short	(.L_89 - .L_88)
	.align		4
.L_88:
        /*0214*/ 	.word	index@(_Z24compositeJacobiVecProj23Pmj)
        /*0218*/ 	.word	0x0000000e


	//----- nvinfo : EIATTR_FRAME_SIZE
	.align		4
.L_89:
        /*021c*/ 	.byte	0x04, 0x11
        /*021e*/ 	.short	(.L_91 - .L_90)
	.align		4
.L_90:
        /*0220*/ 	.word	index@(_Z24compositeJacobiVecProj23Pmj)
        /*0224*/ 	.word	0x00000000


	//----- nvinfo : EIATTR_REGCOUNT
	.align		4
.L_91:
        /*0228*/ 	.byte	0x04, 0x2f
        /*022a*/ 	.short	(.L_93 - .L_92)
	.align		4
.L_92:
        /*022c*/ 	.word	index@(_Z24compositeJacobiVecProj24Pmj)
        /*0230*/ 	.word	0x00000010


	//----- nvinfo : EIATTR_FRAME_SIZE
	.align		4
.L_93:
        /*0234*/ 	.byte	0x04, 0x11
        /*0236*/ 	.short	(.L_95 - .L_94)
	.align		4
.L_94:
        /*0238*/ 	.word	index@(_Z24compositeJacobiVecProj24Pmj)
        /*023c*/ 	.word	0x00000000


	//----- nvinfo : EIATTR_REGCOUNT
	.align		4
.L_95:
        /*0240*/ 	.byte	0x04, 0x2f
        /*0242*/ 	.short	(.L_97 - .L_96)
	.align		4
.L_96:
        /*0244*/ 	.word	index@(_Z24compositeJacobiVecProj25Pmj)
        /*0248*/ 	.word	0x0000000e


	//----- nvinfo : EIATTR_FRAME_SIZE
	.align		4
.L_97:
        /*024c*/ 	.byte	0x04, 0x11
        /*024e*/ 	.short	(.L_99 - .L_98)
	.align		4
.L_98:
        /*0250*/ 	.word	index@(_Z24compositeJacobiVecProj25Pmj)
        /*0254*/ 	.word	0x00000000


	//----- nvinfo : EIATTR_REGCOUNT
	.align		4
.L_99:
        /*0258*/ 	.byte	0x04, 0x2f
        /*025a*/ 	.short	(.L_101 - .L_100)
	.align		4
.L_100:
        /*025c*/ 	.word	index@(_Z24compositeJacobiVecProj26Pmj)
        /*0260*/ 	.word	0x0000000e


	//----- nvinfo : EIATTR_FRAME_SIZE
	.align		4
.L_101:
        /*0264*/ 	.byte	0x04, 0x11
        /*0266*/ 	.short	(.L_103 - .L_102)
	.align		4
.L_102:
        /*0268*/ 	.word	index@(_Z24compositeJacobiVecProj26Pmj)
        /*026c*/ 	.word	0x00000000


	//----- nvinfo : EIATTR_REGCOUNT
	.align		4
.L_103:
        /*0270*/ 	.byte	0x04, 0x2f
        /*0272*/ 	.short	(.L_105 - .L_104)
	.align		4
.L_104:
        /*0274*/ 	.word	index@(_Z24compositeJacobiVecProj27Pmj)
        /*0278*/ 	.word	0x0000000e


	//----- nvinfo : EIATTR_FRAME_SIZE
	.align		4
.L_105:
        /*027c*/ 	.byte	0x04, 0x11
        /*027e*/ 	.short	(.L_107 - .L_106)
	.align		4
.L_106:
        /*0280*/ 	.word	index@(_Z24compositeJacobiVecProj27Pmj)
        /*0284*/ 	.word	0x00000000


	//----- nvinfo : EIATTR_REGCOUNT
	.align		4
.L_107:
        /*0288*/ 	.byte	0x04, 0x2f
        /*028a*/ 	.short	(.L_109 - .L_108)
	.align		4
.L_108:
        /*028c*/ 	.word	index@(_Z24compositeJacobiVecProj28Pmj)
        /*0290*/ 	.word	0x00000010


	//----- nvinfo : EIATTR_FRAME_SIZE
	.align		4
.L_109:
        /*0294*/ 	.byte	0x04, 0x11
        /*0296*/ 	.short	(.L_111 - .L_110)
	.align		4
.L_110:
        /*0298*/ 	.word	index@(_Z24compositeJacobiVecProj28Pmj)
        /*029c*/ 	.word	0x00000000


	//----- nvinfo : EIATTR_REGCOUNT
	.align		4
.L_111:
        /*02a0*/ 	.byte	0x04, 0x2f
        /*02a2*/ 	.short	(.L_113 - .L_112)
	.align		4
.L_112:
        /*02a4*/ 	.word	index@(_Z24compositeJacobiVecProj29Pmj)
        /*02a8*/ 	.word	0x0000000e


	//----- nvinfo : EIATTR_FRAME_SIZE
	.align		4
.L_113:
        /*02ac*/ 	.byte	0x04, 0x11
        /*02ae*/ 	.short	(.L_115 - .L_114)
	.align		4
.L_114:
        /*02b0*/ 	.word	index@(_Z24compositeJacobiVecProj29Pmj)
        /*02b4*/ 	.word	0x00000000


	//----- nvinfo : EIATTR_REGCOUNT
	.align		4
.L_115:
        /*02b8*/ 	.byte	0x04, 0x2f
        /*02ba*/ 	.short	(.L_117 - .L_116)
	.align		4
.L_116:
        /*02bc*/ 	.word	index@(_Z24compositeJacobiVecProj30Pmj)
        /*02c0*/ 	.word	0x00000010


	//----- nvinfo : EIATTR_FRAME_SIZE
	.align		4
.L_117:
        /*02c4*/ 	.byte	0x04, 0x11
        /*02c6*/ 	.short	(.L_119 - .L_118)
	.align		4
.L_118:
        /*02c8*/ 	.word	index@(_Z24compositeJacobiVecProj30Pmj)
        /*02cc*/ 	.word	0x00000000


	//----- nvinfo : EIATTR_MIN_STACK_SIZE
	.align		4
.L_119:
        /*02d0*/ 	.byte	0x04, 0x12
        /*02d2*/ 	.short	(.L_121 - .L_120)
	.align		4
.L_120:
        /*02d4*/ 	.word	index@(_Z24compositeJacobiVecProj30Pmj)
        /*02d8*/ 	.word	0x00000000


	//----- nvinfo : EIATTR_MIN_STACK_SIZE
	.align		4
.L_121:
        /*02dc*/ 	.byte	0x04, 0x12
        /*02de*/ 	.short	(.L_123 - .L_122)
	.align		4
.L_122:
        /*02e0*/ 	.word	index@(_Z24compositeJacobiVecProj29Pmj)
        /*02e4*/ 	.word	0x00000000


	//----- nvinfo : EIATTR_MIN_STACK_SIZE
	.align		4
.L_123:
        /*02e8*/ 	.byte	0x04, 0x12
        /*02ea*/ 	.short	(.L_125 - .L_124)
	.align		4
.L_124:
        /*02ec*/ 	.word	index@(_Z24compositeJacobiVecProj28Pmj)
        /*02f0*/ 	.word	0x00000000


	//----- nvinfo : EIATTR_MIN_STACK_SIZE
	.align		4
.L_125:
        /*02f4*/ 	.byte	0x04, 0x12
        /*02f6*/ 	.short	(.L_127 - .L_126)
	.align		4
.L_126:
        /*02f8*/ 	.word	index@(_Z24compositeJacobiVecProj27Pmj)
        /*02fc*/ 	.word	0x00000000


	//----- nvinfo : EIATTR_MIN_STACK_SIZE
	.align		4
.L_127:
        /*0300*/ 	.byte	0x04, 0x12
        /*0302*/ 	.short	(.L_129 - .L_128)
	.align		4
.L_128:
        /*0304*/ 	.word	index@(_Z24compositeJacobiVecProj26Pmj)
        /*0308*/ 	.word	0x00000000


	//----- nvinfo : EIATTR_MIN_STACK_SIZE
	.align		4
.L_129:
        /*030c*/ 	.byte	0x04, 0x12
        /*030e*/ 	.short	(.L_131 - .L_130)
	.align		4
.L_130:
        /*0310*/ 	.word	index@(_Z24compositeJacobiVecProj25Pmj)
        /*0314*/ 	.word	0x00000000


	//----- nvinfo : EIATTR_MIN_STACK_SIZE
	.align		4
.L_131:
        /*0318*/ 	.byte	0x04, 0x12
        /*031a*/ 	.short	(.L_133 - .L_132)
	.align		4
.L_132:
        /*031c*/ 	.word	index@(_Z24compositeJacobiVecProj24Pmj)
        /*0320*/ 	.word	0x00000000


	//----- nvinfo : EIATTR_MIN_STACK_SIZE
	.align		4
.L_133:
        /*0324*/ 	.byte	0x04, 0x12
        /*0326*/ 	.short	(.L_135 - .L_134)
	.align		4
.L_134:
        /*0328*/ 	.word	index@(_Z24compositeJacobiVecProj23Pmj)
        /*032c*/ 	.word	0x00000000


	//----- nvinfo : EIATTR_MIN_STACK_SIZE
	.align		4
.L_135:
        /*0330*/ 	.byte	0x04, 0x12
        /*0332*/ 	.short	(.L_137 - .L_136)
	.align		4
.L_136:
        /*0334*/ 	.word	index@(_Z24compositeJacobiVecProj22Pmj)
        /*0338*/ 	.word	0x00000000


	//----- nvinfo : EIATTR_MIN_STACK_SIZE
	.align		4
.L_137:
        /*033c*/ 	.byte	0x04, 0x12
        /*033e*/ 	.short	(.L_139 - .L_138)
	.align		4
.L_138:
        /*0340*/ 	.word	index@(_Z24compositeJacobiVecProj21Pmj)
        /*0344*/ 	.word	0x00000000


	//----- nvinfo : EIATTR_MIN_STACK_SIZE
	.align		4
.L_139:
        /*0348*/ 	.byte	0x04, 0x12
        /*034a*/ 	.short	(.L_141 - .L_140)
	.align		4
.L_140:
        /*034c*/ 	.word	index@(_Z24compositeJacobiVecProj20Pmj)
        /*0350*/ 	.word	0x00000000


	//----- nvinfo : EIATTR_MIN_STACK_SIZE
	.align		4
.L_141:
        /*0354*/ 	.byte	0x04, 0x12
        /*0356*/ 	.short	(.L_143 - .L_142)
	.align		4
.L_142:
        /*0358*/ 	.word	index@(_Z24compositeJacobiVecProj19Pmj)
        /*035c*/ 	.word	0x00000000


	//----- nvinfo : EIATTR_MIN_STACK_SIZE
	.align		4
.L_143:
        /*0360*/ 	.byte	0x04, 0x12
        /*0362*/ 	.short	(.L_145 - .L_144)
	.align		4
.L_144:
        /*0364*/ 	.word	index@(_Z24compositeJacobiVecProj18Pmj)
        /*0368*/ 	.word	0x00000000


	//----- nvinfo : EIATTR_MIN_STACK_SIZE
	.align		4
.L_145:
        /*036c*/ 	.byte	0x04, 0x12
        /*036e*/ 	.short	(.L_147 - .L_146)
	.align		4
.L_146:
        /*0370*/ 	.word	index@(_Z24compositeJacobiVecProj17Pmj)
        /*0374*/ 	.word	0x00000000


	//----- nvinfo : EIATTR_MIN_STACK_SIZE
	.align		4
.L_147:
        /*0378*/ 	.byte	0x04, 0x12
        /*037a*/ 	.short	(.L_149 - .L_148)
	.align		4
.L_148:
        /*037c*/ 	.word	index@(_Z24compositeJacobiVecProj16Pmj)
        /*0380*/ 	.word	0x00000000


	//----- nvinfo : EIATTR_MIN_STACK_SIZE
	.align		4
.L_149:
        /*0384*/ 	.byte	0x04, 0x12
        /*0386*/ 	.short	(.L_151 - .L_150)
	.align		4
.L_150:
        /*0388*/ 	.word	index@(_Z24compositeJacobiVecProj15Pmj)
        /*038c*/ 	.word	0x00000000


	//----- nvinfo : EIATTR_MIN_STACK_SIZE
	.align		4
.L_151:
        /*0390*/ 	.byte	0x04, 0x12
        /*0392*/ 	.short	(.L_153 - .L_152)
	.align		4
.L_152:
        /*0394*/ 	.word	index@(_Z24compositeJacobiVecProj14Pmj)
        /*0398*/ 	.word	0x00000000


	//----- nvinfo : EIATTR_MIN_STACK_SIZE
	.align		4
.L_153:
        /*039c*/ 	.byte	0x04, 0x12
        /*039e*/ 	.short	(.L_155 - .L_154)
	.align		4
.L_154:
        /*03a0*/ 	.word	index@(_Z24compositeJacobiVecProj13Pmj)
        /*03a4*/ 	.word	0x00000000


	//----- nvinfo : EIATTR_MIN_STACK_SIZE
	.align		4
.L_155:
        /*03a8*/ 	.byte	0x04, 0x12
        /*03aa*/ 	.short	(.L_157 - .L_156)
	.align		4
.L_156:
        /*03ac*/ 	.word	index@(_Z24compositeJacobiVecProj12Pmj)
        /*03b0*/ 	.word	0x00000000


	//----- nvinfo : EIATTR_MIN_STACK_SIZE
	.align		4
.L_157:
        /*03b4*/ 	.byte	0x04, 0x12
        /*03b6*/ 	.short	(.L_159 - .L_158)
	.align		4
.L_158:
        /*03b8*/ 	.word	index@(_Z24compositeJacobiVecProj11Pmj)
        /*03bc*/ 	.word	0x00000000


	//----- nvinfo : EIATTR_MIN_STACK_SIZE
	.align		4
.L_159:
        /*03c0*/ 	.byte	0x04, 0x12
        /*03c2*/ 	.short	(.L_161 - .L_160)
	.align		4
.L_160:
        /*03c4*/ 	.word	index@(_Z24compositeJacobiVecProj10Pmj)
        /*03c8*/ 	.word	0x00000000


	//----- nvinfo : EIATTR_MIN_STACK_SIZE
	.align		4
.L_161:
        /*03cc*/ 	.byte	0x04, 0x12
        /*03ce*/ 	.short	(.L_163 - .L_162)
	.align		4
.L_162:
        /*03d0*/ 	.word	index@(_Z23compositeJacobiVecProj9Pmj)
        /*03d4*/ 	.word	0x00000000


	//----- nvinfo : EIATTR_MIN_STACK_SIZE
	.align		4
.L_163:
        /*03d8*/ 	.byte	0x04, 0x12
        /*03da*/ 	.short	(.L_165 - .L_164)
	.align		4
.L_164:
        /*03dc*/ 	.word	index@(_Z23compositeJacobiVecProj8Pmj)
        /*03e0*/ 	.word	0x00000000


	//----- nvinfo : EIATTR_MIN_STACK_SIZE
	.align		4
.L_165:
        /*03e4*/ 	.byte	0x04, 0x12
        /*03e6*/ 	.short	(.L_167 - .L_166)
	.align		4
.L_166:
        /*03e8*/ 	.word	index@(_Z23compositeJacobiVecProj7Pmj)
        /*03ec*/ 	.word	0x00000000


	//----- nvinfo : EIATTR_MIN_STACK_SIZE
	.align		4
.L_167:
        /*03f0*/ 	.byte	0x04, 0x12
        /*03f2*/ 	.short	(.L_169 - .L_168)
	.align		4
.L_168:
        /*03f4*/ 	.word	index@(_Z23compositeJacobiVecProj6Pmj)
        /*03f8*/ 	.word	0x00000000


	//----- nvinfo : EIATTR_MIN_STACK_SIZE
	.align		4
.L_169:
        /*03fc*/ 	.byte	0x04, 0x12
        /*03fe*/ 	.short	(.L_171 - .L_170)
	.align		4
.L_170:
        /*0400*/ 	.word	index@(_Z23compositeJacobiVecProj5Pmj)
        /*0404*/ 	.word	0x00000000


	//----- nvinfo : EIATTR_MIN_STACK_SIZE
	.align		4
.L_171:
        /*0408*/ 	.byte	0x04, 0x12
        /*040a*/ 	.short	(.L_173 - .L_172)
	.align		4
.L_172:
        /*040c*/ 	.word	index@(_Z23compositeJacobiVecProj4Pmj)
        /*0410*/ 	.word	0x00000000


	//----- nvinfo : EIATTR_MIN_STACK_SIZE
	.align		4
.L_173:
        /*0414*/ 	.byte	0x04, 0x12
        /*0416*/ 	.short	(.L_175 - .L_174)
	.align		4
.L_174:
        /*0418*/ 	.word	index@(_Z23compositeJacobiVecProj3Pmj)
        /*041c*/ 	.word	0x00000000


	//----- nvinfo : EIATTR_MIN_STACK_SIZE
	.align		4
.L_175:
        /*0420*/ 	.byte	0x04, 0x12
        /*0422*/ 	.short	(.L_177 - .L_176)
	.align		4
.L_176:
        /*0424*/ 	.word	index@(_Z23compositeJacobiVecProj2Pmj)
        /*0428*/ 	.word	0x00000000


	//----- nvinfo : EIATTR_MIN_STACK_SIZE
	.align		4
.L_177:
        /*042c*/ 	.byte	0x04, 0x12
        /*042e*/ 	.short	(.L_179 - .L_178)
	.align		4
.L_178:
        /*0430*/ 	.word	index@(_Z23compositeJacobiVecProj1Pmj)
        /*0434*/ 	.word	0x00000000
.L_179:


//--------------------- .nv.compat                --------------------------
	.section	.nv.compat,"",@"SHT_CUDA_COMPAT_INFO"
	.align	4
        /*0000*/ 	.byte	0x02, 0x09, 0x00, 0x00, 0x02, 0x02, 0x01, 0x00, 0x02, 0x05, 0x05, 0x00, 0x03, 0x07, 0x01, 0x01
        /*0010*/ 	.byte	0x02, 0x03, 0x00, 0x00, 0x02, 0x06, 0x01, 0x00, 0x04, 0x0b, 0x08, 0x00, 0x09, 0x00, 0x00, 0x00
        /*0020*/ 	.byte	0x00, 0x00, 0x00, 0x00


//--------------------- .nv.info._Z24compositeJacobiVecProj30Pmj --------------------------
	.section	.nv.info._Z24compositeJacobiVecProj30Pmj,"",@"SHT_CUDA_INFO"
	.sectionflags	@""
	.align	4


	//----- nvinfo : EIATTR_CUDA_API_VERSION
	.align		4
        /*0000*/ 	.byte	0x04, 0x37
        /*0002*/ 	.short	(.L_181 - .L_180)
.L_180:
        /*0004*/ 	.word	0x00000082


	//----- nvinfo : EIATTR_KPARAM_INFO
	.align		4
.L_181:
        /*0008*/ 	.byte	0x04, 0x17
        /*000a*/ 	.short	(.L_183 - .L_182)
.L_182:
        /*000c*/ 	.word	0x00000000
        /*0010*/ 	.short	0x0001
        /*0012*/ 	.short	0x0008
        /*0014*/ 	.byte	0x00, 0xf0, 0x11, 0x00


	//----- nvinfo : EIATTR_KPARAM_INFO
	.align		4
.L_183:
        /*0018*/ 	.byte	0x04, 0x17
        /*001a*/ 	.short	(.L_185 - .L_184)
.L_184:
        /*001c*/ 	.word	0x00000000
        /*0020*/ 	.short	0x0000
        /*0022*/ 	.short	0x0000
        /*0024*/ 	.byte	0x00, 0xf5, 0x21, 0x00


	//----- nvinfo : EIATTR_SPARSE_MMA_MASK
	.align		4
.L_185:
        /*0028*/ 	.byte	0x03, 0x50
        /*002a*/ 	.short	0x0000


	//----- nvinfo : EIATTR_MAXREG_COUNT
	.align		4
        /*002c*/ 	.byte	0x03, 0x1b
        /*002e*/ 	.short	0x00ff


	//----- nvinfo : EIATTR_MERCURY_ISA_VERSION
	.align		4
        /*0030*/ 	.byte	0x03, 0x5f
        /*0032*/ 	.short	0x0101


	//----- nvinfo : EIATTR_VRC_CTA_INIT_COUNT
	.align		4
        /*0034*/ 	.byte	0x02, 0x4a
	.zero		1
	.zero		1


	//----- nvinfo : EIATTR_EXIT_INSTR_OFFSETS
	.align		4
        /*0038*/ 	.byte	0x04, 0x1c
        /*003a*/ 	.short	(.L_187 - .L_186)


	//   ....[0]....
.L_186:
        /*003c*/ 	.word	0x00000070


	//   ....[1]....
        /*0040*/ 	.word	0x00000210


	//----- nvinfo : EIATTR_CBANK_PARAM_SIZE
	.align		4
.L_187:
        /*0044*/ 	.byte	0x03, 0x19
        /*0046*/ 	.short	0x000c


	//----- nvinfo : EIATTR_PARAM_CBANK
	.align		4
        /*0048*/ 	.byte	0x04, 0x0a
        /*004a*/ 	.short	(.L_189 - .L_188)
	.align		4
.L_188:
        /*004c*/ 	.word	index@(.nv.constant0._Z24compositeJacobiVecProj30Pmj)
        /*0050*/ 	.short	0x0380
        /*0052*/ 	.short	0x000c


	//----- nvinfo : EIATTR_SW_WAR
	.align		4
.L_189:
        /*0054*/ 	.byte	0x04, 0x36
        /*0056*/ 	.short	(.L_191 - .L_190)
.L_190:
        /*0058*/ 	.word	0x00000008
.L_191:


//--------------------- .nv.info._Z24compositeJacobiVecProj29Pmj --------------------------
	.section	.nv.info._Z24compositeJacobiVecProj29Pmj,"",@"SHT_CUDA_INFO"
	.sectionflags	@""
	.align	4


	//----- nvinfo : EIATTR_CUDA_API_VERSION
	.align		4
        /*0000*/ 	.byte	0x04, 0x37
        /*0002*/ 	.short	(.L_193 - .L_192)
.L_192:
        /*0004*/ 	.word	0x00000082


	//----- nvinfo : EIATTR_KPARAM_INFO
	.align		4
.L_193:
        /*0008*/ 	.byte	0x04, 0x17
        /*000a*/ 	.short	(.L_195 - .L_194)
.L_194:
        /*000c*/ 	.word	0x00000000
        /*0010*/ 	.short	0x0001
        /*0012*/ 	.short	0x0008
        /*0014*/ 	.byte	0x00, 0xf0, 0x11, 0x00


	//----- nvinfo : EIATTR_KPARAM_INFO
	.align		4
.L_195:
        /*0018*/ 	.byte	0x04, 0x17
        /*001a*/ 	.short	(.L_197 - .L_196)
.L_196:
        /*001c*/ 	.word	0x00000000
        /*0020*/ 	.short	0x0000
        /*0022*/ 	.short	0x0000
        /*0024*/ 	.byte	0x00, 0xf5, 0x21, 0x00


	//----- nvinfo : EIATTR_SPARSE_MMA_MASK
	.align		4
.L_197:
        /*0028*/ 	.byte	0x03, 0x50
        /*002a*/ 	.short	0x0000


	//----- nvinfo : EIATTR_MAXREG_COUNT
	.align		4
        /*002c*/ 	.byte	0x03, 0x1b
        /*002e*/ 	.short	0x00ff


	//----- nvinfo : EIATTR_MERCURY_ISA_VERSION
	.align		4
        /*0030*/ 	.byte	0x03, 0x5f
        /*0032*/ 	.short	0x0101


	//----- nvinfo : EIATTR_VRC_CTA_INIT_COUNT
	.align		4
        /*0034*/ 	.byte	0x02, 0x4a
	.zero		1
	.zero		1


	//----- nvinfo : EIATTR_EXIT_INSTR_OFFSETS
	.align		4
        /*0038*/ 	.byte	0x04, 0x1c
        /*003a*/ 	.short	(.L_199 - .L_198)


	//   ....[0]....
.L_198:
        /*003c*/ 	.word	0x00000070


	//   ....[1]....
        /*0040*/ 	.word	0x000001f0


	//----- nvinfo : EIATTR_CBANK_PARAM_SIZE
	.align		4
.L_199:
        /*0044*/ 	.byte	0x03, 0x19
        /*0046*/ 	.short	0x000c


	//----- nvinfo : EIATTR_PARAM_CBANK
	.align		4
        /*0048*/ 	.byte	0x04, 0x0a
        /*004a*/ 	.short	(.L_201 - .L_200)
	.align		4
.L_200:
        /*004c*/ 	.word	index@(.nv.constant0._Z24compositeJacobiVecProj29Pmj)
        /*0050*/ 	.short	0x0380
        /*0052*/ 	.short	0x000c


	//----- nvinfo : EIATTR_SW_WAR
	.align		4
.L_201:
        /*0054*/ 	.byte	0x04, 0x36
        /*0056*/ 	.short	(.L_203 - .L_202)
.L_202:
        /*0058*/ 	.word	0x00000008
.L_203:


//--------------------- .nv.info._Z24compositeJacobiVecProj28Pmj --------------------------
	.section	.nv.info._Z24compositeJacobiVecProj28Pmj,"",@"SHT_CUDA_INFO"
	.sectionflags	@""
	.align	4


	//----- nvinfo : EIATTR_CUDA_API_VERSION
	.align		4
        /*0000*/ 	.byte	0x04, 0x37
        /*0002*/ 	.short	(.L_205 - .L_204)
.L_204:
        /*0004*/ 	.word	0x00000082


	//----- nvinfo : EIATTR_KPARAM_INFO
	.align		4
.L_205:
        /*0008*/ 	.byte	0x04, 0x17
        /*000a*/ 	.short	(.L_207 - .L_206)
.L_206:
        /*000c*/ 	.word	0x00000000
        /*0010*/ 	.short	0x0001
        /*0012*/ 	.short	0x0008
        /*0014*/ 	.byte	0x00, 0xf0, 0x11, 0x00


	//----- nvinfo : EIATTR_KPARAM_INFO
	.align		4
.L_207:
        /*0018*/ 	.byte	0x04, 0x17
        /*001a*/ 	.short	(.L_209 - .L_208)
.L_208:
        /*001c*/ 	.word	0x00000000
        /*0020*/ 	.short	0x0000
        /*0022*/ 	.short	0x0000
        /*0024*/ 	.byte	0x00, 0xf5, 0x21, 0x00


	//----- nvinfo : EIATTR_SPARSE_MMA_MASK
	.align		4
.L_209:
        /*0028*/ 	.byte	0x03, 0x50
        /*002a*/ 	.short	0x0000


	//----- nvinfo : EIATTR_MAXREG_COUNT
	.align		4
        /*002c*/ 	.byte	0x03, 0x1b
        /*002e*/ 	.short	0x00ff


	//----- nvinfo : EIATTR_MERCURY_ISA_VERSION
	.align		4
        /*0030*/ 	.byte	0x03, 0x5f
        /*0032*/ 	.short	0x0101


	//----- nvinfo : EIATTR_VRC_CTA_INIT_COUNT
	.align		4
        /*0034*/ 	.byte	0x02, 0x4a
	.zero		1
	.zero		1


	//----- nvinfo : EIATTR_EXIT_INSTR_OFFSETS
	.align		4
        /*0038*/ 	.byte	0x04, 0x1c
        /*003a*/ 	.short	(.L_211 - .L_210)


	//   ....[0]....
.L_210:
        /*003c*/ 	.word	0x00000070


	//   ....[1]....
        /*0040*/ 	.word	0x00000210


	//----- nvinfo : EIATTR_CBANK_PARAM_SIZE
	.align		4
.L_211:
        /*0044*/ 	.byte	0x03, 0x19
        /*0046*/ 	.short	0x000c


	//----- nvinfo : EIATTR_PARAM_CBANK
	.align		4
        /*0048*/ 	.byte	0x04, 0x0a
        /*004a*/ 	.short	(.L_213 - .L_212)
	.align		4
.L_212:
        /*004c*/ 	.word	index@(.nv.constant0._Z24compositeJacobiVecProj28Pmj)
        /*0050*/ 	.short	0x0380
        /*0052*/ 	.short	0x000c


	//----- nvinfo : EIATTR_SW_WAR
	.align		4
.L_213:
        /*0054*/ 	.byte	0x04, 0x36
        /*0056*/ 	.short	(.L_215 - .L_214)
.L_214:
        /*0058*/ 	.word	0x00000008
.L_215:


//--------------------- .nv.info._Z24compositeJacobiVecProj27Pmj --------------------------
	.section	.nv.info._Z24compositeJacobiVecProj27Pmj,"",@"SHT_CUDA_INFO"
	.sectionflags	@""
	.align	4


	//----- nvinfo : EIATTR_CUDA_API_VERSION
	.align		4
        /*0000*/ 	.byte	0x04, 0x37
        /*0002*/ 	.short	(.L_217 - .L_216)
.L_216:
        /*0004*/ 	.word	0x00000082


	//----- nvinfo : EIATTR_KPARAM_INFO
	.align		4
.L_217:
        /*0008*/ 	.byte	0x04, 0x17
        /*000a*/ 	.short	(.L_219 - .L_218)
.L_218:
        /*000c*/ 	.word	0x00000000
        /*0010*/ 	.short	0x0001
        /*0012*/ 	.short	0x0008
        /*0014*/ 	.byte	0x00, 0xf0, 0x11, 0x00


	//----- nvinfo : EIATTR_KPARAM_INFO
	.align		4
.L_219:
        /*0018*/ 	.byte	0x04, 0x17
        /*001a*/ 	.short	(.L_221 - .L_220)
.L_220:
        /*001c*/ 	.word	0x00000000
        /*0020*/ 	.short	0x0000
        /*0022*/ 	.short	0x0000
        /*0024*/ 	.byte	0x00, 0xf5, 0x21, 0x00


	//----- nvinfo : EIATTR_SPARSE_MMA_MASK
	.align		4
.L_221:
        /*0028*/ 	.byte	0x03, 0x50
        /*002a*/ 	.short	0x0000


	//----- nvinfo : EIATTR_MAXREG_COUNT
	.align		4
        /*002c*/ 	.byte	0x03, 0x1b
        /*002e*/ 	.short	0x00ff


	//----- nvinfo : EIATTR_MERCURY_ISA_VERSION
	.align		4
        /*0030*/ 	.byte	0x03, 0x5f
        /*0032*/ 	.short	0x0101


	//----- nvinfo : EIATTR_VRC_CTA_INIT_COUNT
	.align		4
        /*0034*/ 	.byte	0x02, 0x4a
	.zero		1
	.zero		1


	//----- nvinfo : EIATTR_EXIT_INSTR_OFFSETS
	.align		4
        /*0038*/ 	.byte	0x04, 0x1c
        /*003a*/ 	.short	(.L_223 - .L_222)


	//   ....[0]....
.L_222:
        /*003c*/ 	.word	0x00000070


	//   ....[1]....
        /*0040*/ 	.word	0x000001f0


	//----- nvinfo : EIATTR_CBANK_PARAM_SIZE
	.align		4
.L_223:
        /*0044*/ 	.byte	0x03, 0x19
        /*0046*/ 	.short	0x000c


	//----- nvinfo : EIATTR_PARAM_CBANK
	.align		4
        /*0048*/ 	.byte	0x04, 0x0a
        /*004a*/ 	.short	(.L_225 - .L_224)
	.align		4
.L_224:
        /*004c*/ 	.word	index@(.nv.constant0._Z24compositeJacobiVecProj27Pmj)
        /*0050*/ 	.short	0x0380
        /*0052*/ 	.short	0x000c


	//----- nvinfo : EIATTR_SW_WAR
	.align		4
.L_225:
        /*0054*/ 	.byte	0x04, 0x36
        /*0056*/ 	.short	(.L_227 - .L_226)
.L_226:
        /*0058*/ 	.word	0x00000008
.L_227:


//--------------------- .nv.info._Z24compositeJacobiVecProj26Pmj --------------------------
	.section	.nv.info._Z24compositeJacobiVecProj26Pmj,"",@"SHT_CUDA_INFO"
	.sectionflags	@""
	.align	4


	//----- nvinfo : EIATTR_CUDA_API_VERSION
	.align		4
        /*0000*/ 	.byte	0x04, 0x37
        /*0002*/ 	.short	(.L_229 - .L_228)
.L_228:
        /*0004*/ 	.word	0x00000082


	//----- nvinfo : EIATTR_KPARAM_INFO
	.align		4
.L_229:
        /*0008*/ 	.byte	0x04, 0x17
        /*000a*/ 	.short	(.L_231 - .L_230)
.L_230:
        /*000c*/ 	.word	0x00000000
        /*0010*/ 	.short	0x0001
        /*0012*/ 	.short	0x0008
        /*0014*/ 	.byte	0x00, 0xf0, 0x11, 0x00


	//----- nvinfo : EIATTR_KPARAM_INFO
	.align		4
.L_231:
        /*0018*/ 	.byte	0x04, 0x17
        /*001a*/ 	.short	(.L_233 - .L_232)
.L_232:
        /*001c*/ 	.word	0x00000000
        /*0020*/ 	.short	0x0000
        /*0022*/ 	.short	0x0000
        /*0024*/ 	.byte	0x00, 0xf5, 0x21, 0x00


	//----- nvinfo : EIATTR_SPARSE_MMA_MASK
	.align		4
.L_233:
        /*0028*/ 	.byte	0x03, 0x50
        /*002a*/ 	.short	0x0000


	//----- nvinfo : EIATTR_MAXREG_COUNT
	.align		4
        /*002c*/ 	.byte	0x03, 0x1b
        /*002e*/ 	.short	0x00ff


	//----- nvinfo : EIATTR_MERCURY_ISA_VERSION
	.align		4
        /*0030*/ 	.byte	0x03, 0x5f
        /*0032*/ 	.short	0x0101


	//----- nvinfo : EIATTR_VRC_CTA_INIT_COUNT
	.align		4
        /*0034*/ 	.byte	0x02, 0x4a
	.zero		1
	.zero		1


	//----- nvinfo : EIATTR_EXIT_INSTR_OFFSETS
	.align		4
        /*0038*/ 	.byte	0x04, 0x1c
        /*003a*/ 	.short	(.L_235 - .L_234)


	//   ....[0]....
.L_234:
        /*003c*/ 	.word	0x00000070


	//   ....[1]....
        /*0040*/ 	.word	0x000001f0


	//----- nvinfo : EIATTR_CBANK_PARAM_SIZE
	.align		4
.L_235:
        /*0044*/ 	.byte	0x03, 0x19
        /*0046*/ 	.short	0x000c


	//----- nvinfo : EIATTR_PARAM_CBANK
	.align		4
        /*0048*/ 	.byte	0x04, 0x0a
        /*004a*/ 	.short	(.L_237 - .L_236)
	.align		4
.L_236:
        /*004c*/ 	.word	index@(.nv.constant0._Z24compositeJacobiVecProj26Pmj)
        /*0050*/ 	.short	0x0380
        /*0052*/ 	.short	0x000c


	//----- nvinfo : EIATTR_SW_WAR
	.align		4
.L_237:
        /*0054*/ 	.byte	0x04, 0x36
        /*0056*/ 	.short	(.L_239 - .L_238)
.L_238:
        /*0058*/ 	.word	0x00000008
.L_239:


//--------------------- .nv.info._Z24compositeJacobiVecProj25Pmj --------------------------
	.section	.nv.info._Z24compositeJacobiVecProj25Pmj,"",@"SHT_CUDA_INFO"
	.sectionflags	@""
	.align	4


	//----- nvinfo : EIATTR_CUDA_API_VERSION
	.align		4
        /*0000*/ 	.byte	0x04, 0x37
        /*0002*/ 	.short	(.L_241 - .L_240)
.L_240:
        /*0004*/ 	.word	0x00000082


	//----- nvinfo : EIATTR_KPARAM_INFO
	.align		4
.L_241:
        /*0008*/ 	.byte	0x04, 0x17
        /*000a*/ 	.short	(.L_243 - .L_242)
.L_242:
        /*000c*/ 	.word	0x00000000
        /*0010*/ 	.short	0x0001
        /*0012*/ 	.short	0x0008
        /*0014*/ 	.byte	0x00, 0xf0, 0x11, 0x00


	//----- nvinfo : EIATTR_KPARAM_INFO
	.align		4
.L_243:
        /*0018*/ 	.byte	0x04, 0x17
        /*001a*/ 	.short	(.L_245 - .L_244)
.L_244:
        /*001c*/ 	.word	0x00000000
        /*0020*/ 	.short	0x0000
        /*0022*/ 	.short	0x0000
        /*0024*/ 	.byte	0x00, 0xf5, 0x21, 0x00


	//----- nvinfo : EIATTR_SPARSE_MMA_MASK
	.align		4
.L_245:
        /*0028*/ 	.byte	0x03, 0x50
        /*002a*/ 	.short	0x0000


	//----- nvinfo : EIATTR_MAXREG_COUNT
	.align		4
        /*002c*/ 	.byte	0x03, 0x1b
        /*002e*/ 	.short	0x00ff


	//----- nvinfo : EIATTR_MERCURY_ISA_VERSION
	.align		4
        /*0030*/ 	.byte	0x03, 0x5f
        /*0032*/ 	.short	0x0101


	//----- nvinfo : EIATTR_VRC_CTA_INIT_COUNT
	.align		4
        /*0034*/ 	.byte	0x02, 0x4a
	.zero		1
	.zero		1


	//----- nvinfo : EIATTR_EXIT_INSTR_OFFSETS
	.align		4
        /*0038*/ 	.byte	0x04, 0x1c
        /*003a*/ 	.short	(.L_247 - .L_246)


	//   ....[0]....
.L_246:
        /*003c*/ 	.word	0x00000070


	//   ....[1]....
        /*0040*/ 	.word	0x000001f0


	//----- nvinfo : EIATTR_CBANK_PARAM_SIZE
	.align		4
.L_247:
        /*0044*/ 	.byte	0x03, 0x19
        /*0046*/ 	.short	0x000c


	//----- nvinfo : EIATTR_PARAM_CBANK
	.align		4
        /*0048*/ 	.byte	0x04, 0x0a
        /*004a*/ 	.short	(.L_249 - .L_248)
	.align		4
.L_248:
        /*004c*/ 	.word	index@(.nv.constant0._Z24compositeJacobiVecProj25Pmj)
        /*0050*/ 	.short	0x0380
        /*0052*/ 	.short	0x000c


	//----- nvinfo : EIATTR_SW_WAR
	.align		4
.L_249:
        /*0054*/ 	.byte	0x04, 0x36
        /*0056*/ 	.short	(.L_251 - .L_250)
.L_250:
        /*0058*/ 	.word	0x00000008
.L_251:


//--------------------- .nv.info._Z24compositeJacobiVecProj24Pmj --------------------------
	.section	.nv.info._Z24compositeJacobiVecProj24Pmj,"",@"SHT_CUDA_INFO"
	.sectionflags	@""
	.align	4


	//----- nvinfo : EIATTR_CUDA_API_VERSION
	.align		4
        /*0000*/ 	.byte	0x04, 0x37
        /*0002*/ 	.short	(.L_253 - .L_252)
.L_252:
        /*0004*/ 	.word	0x00000082


	//----- nvinfo : EIATTR_KPARAM_INFO
	.align		4
.L_253:
        /*0008*/ 	.byte	0x04, 0x17
        /*000a*/ 	.short	(.L_255 - .L_254)
.L_254:
        /*000c*/ 	.word	0x00000000
        /*0010*/ 	.short	0x0001
        /*0012*/ 	.short	0x0008
        /*0014*/ 	.byte	0x00, 0xf0, 0x11, 0x00


	//----- nvinfo : EIATTR_KPARAM_INFO
	.align		4
.L_255:
        /*0018*/ 	.byte	0x04, 0x17
        /*001a*/ 	.short	(.L_257 - .L_256)
.L_256:
        /*001c*/ 	.word	0x00000000
        /*0020*/ 	.short	0x0000
        /*0022*/ 	.short	0x0000
        /*0024*/ 	.byte	0x00, 0xf5, 0x21, 0x00


	//----- nvinfo : EIATTR_SPARSE_MMA_MASK
	.align		4
.L_257:
        /*0028*/ 	.byte	0x03, 0x50
        /*002a*/ 	.short	0x0000


	//----- nvinfo : EIATTR_MAXREG_COUNT
	.align		4
        /*002c*/ 	.byte	0x03, 0x1b
        /*002e*/ 	.short	0x00ff


	//----- nvinfo : EIATTR_MERCURY_ISA_VERSION
	.align		4
        /*0030*/ 	.byte	0x03, 0x5f
        /*0032*/ 	.short	0x0101


	//----- nvinfo : EIATTR_VRC_CTA_INIT_COUNT
	.align		4
        /*0034*/ 	.byte	0x02, 0x4a
	.zero		1
	.zero		1


	//----- nvinfo : EIATTR_EXIT_INSTR_OFFSETS
	.align		4
        /*0038*/ 	.byte	0x04, 0x1c
        /*003a*/ 	.short	(.L_259 - .L_258)


	//   ....[0]....
.L_258:
        /*003c*/ 	.word	0x00000070


	//   ....[1]....
        /*0040*/ 	.word	0x00000210


	//----- nvinfo : EIATTR_CBANK_PARAM_SIZE
	.align		4
.L_259:
        /*0044*/ 	.byte	0x03, 0x19
        /*0046*/ 	.short	0x000c


	//----- nvinfo : EIATTR_PARAM_CBANK
	.align		4
        /*0048*/ 	.byte	0x04, 0x0a
        /*004a*/ 	.short	(.L_261 - .L_260)
	.align		4
.L_260:
        /*004c*/ 	.word	index@(.nv.constant0._Z24compositeJacobiVecProj24Pmj)
        /*0050*/ 	.short	0x0380
        /*0052*/ 	.short	0x000c


	//----- nvinfo : EIATTR_SW_WAR
	.align		4
.L_261:
        /*0054*/ 	.byte	0x04, 0x36
        /*0056*/ 	.short	(.L_263 - .L_262)
.L_262:
        /*0058*/ 	.word	0x00000008
.L_263:


//--------------------- .nv.info._Z24compositeJacobiVecProj23Pmj --------------------------
	.section	.nv.info._Z24compositeJacobiVecProj23Pmj,"",@"SHT_CUDA_INFO"
	.sectionflags	@""
	.align	4


	//----- nvinfo : EIATTR_CUDA_API_VERSION
	.align		4
        /*0000*/ 	.byte	0x04, 0x37
        /*0002*/ 	.short	(.L_265 - .L_264)
.L_264:
        /*0004*/ 	.word	0x00000082


	//----- nvinfo : EIATTR_KPARAM_INFO
	.align		4
.L_265:
        /*0008*/ 	.byte	0x04, 0x17
        /*000a*/ 	.short	(.L_267 - .L_266)
.L_266:
        /*000c*/ 	.word	0x00000000
        /*0010*/ 	.short	0x0001
        /*0012*/ 	.short	0x0008
        /*0014*/ 	.byte	0x00, 0xf0, 0x11, 0x00


	//----- nvinfo : EIATTR_KPARAM_INFO
	.align		4
.L_267:
        /*0018*/ 	.byte	0x04, 0x17
        /*001a*/ 	.short	(.L_269 - .L_268)
.L_268:
        /*001c*/ 	.word	0x00000000
        /*0020*/ 	.short	0x0000
        /*0022*/ 	.short	0x0000
        /*0024*/ 	.byte	0x00, 0xf5, 0x21, 0x00


	//----- nvinfo : EIATTR_SPARSE_MMA_MASK
	.align		4
.L_269:
        /*0028*/ 	.byte	0x03, 0x50
        /*002a*/ 	.short	0x0000


	//----- nvinfo : EIATTR_MAXREG_COUNT
	.align		4
        /*002c*/ 	.byte	0x03, 0x1b
        /*002e*/ 	.short	0x00ff


	//----- nvinfo : EIATTR_MERCURY_ISA_VERSION
	.align		4
        /*0030*/ 	.byte	0x03, 0x5f
        /*0032*/ 	.short	0x0101


	//----- nvinfo : EIATTR_VRC_CTA_INIT_COUNT
	.align		4
        /*0034*/ 	.byte	0x02, 0x4a
	.zero		1
	.zero		1


	//----- nvinfo : EIATTR_EXIT_INSTR_OFFSETS
	.align		4
        /*0038*/ 	.byte	0x04, 0x1c
        /*003a*/ 	.short	(.L_271 - .L_270)


	//   ....[0]....
.L_270:
        /*003c*/ 	.word	0x00000070


	//   ....[1]....
        /*0040*/ 	.word	0x000001f0


	//----- nvinfo : EIATTR_CBANK_PARAM_SIZE
	.align		4
.L_271:
        /*0044*/ 	.byte	0x03, 0x19
        /*0046*/ 	.short	0x000c


	//----- nvinfo : EIATTR_PARAM_CBANK
	.align		4
        /*0048*/ 	.byte	0x04, 0x0a
        /*004a*/ 	.short	(.L_273 - .L_272)
	.align		4
.L_272:
        /*004c*/ 	.word	index@(.nv.constant0._Z24compositeJacobiVecProj23Pmj)
        /*0050*/ 	.short	0x0380
        /*0052*/ 	.short	0x000c


	//----- nvinfo : EIATTR_SW_WAR
	.align		4
.L_273:
        /*0054*/ 	.byte	0x04, 0x36
        /*0056*/ 	.short	(.L_275 - .L_274)
.L_274:
        /*0058*/ 	.word	0x00000008
.L_275:


//--------------------- .nv.info._Z24compositeJacobiVecProj22Pmj --------------------------
	.section	.nv.info._Z24compositeJacobiVecProj22Pmj,"",@"SHT_CUDA_INFO"
	.sectionflags	@""
	.align	4


	//----- nvinfo : EIATTR_CUDA_API_VERSION
	.align		4
        /*0000*/ 	.byte	0x04, 0x37
        /*0002*/ 	.short	(.L_277 - .L_276)
.L_276:
        /*0004*/ 	.word	0x00000082


	//----- nvinfo : EIATTR_KPARAM_INFO
	.align		4
.L_277:
        /*0008*/ 	.byte	0x04, 0x17
        /*000a*/ 	.short	(.L_279 - .L_278)
.L_278:
        /*000c*/ 	.word	0x00000000
        /*0010*/ 	.short	0x0001
        /*0012*/ 	.short	0x0008
        /*0014*/ 	.byte	0x00, 0xf0, 0x11, 0x00


	//----- nvinfo : EIATTR_KPARAM_INFO
	.align		4
.L_279:
        /*0018*/ 	.byte	0x04, 0x17
        /*001a*/ 	.short	(.L_281 - .L_280)
.L_280:
        /*001c*/ 	.word	0x00000000
        /*0020*/ 	.short	0x0000
        /*0022*/ 	.short	0x0000
        /*0024*/ 	.byte	0x00, 0xf5, 0x21, 0x00


	//----- nvinfo : EIATTR_SPARSE_MMA_MASK
	.align		4
.L_281:
        /*0028*/ 	.byte	0x03, 0x50
        /*002a*/ 	.short	0x0000


	//----- nvinfo : EIATTR_MAXREG_COUNT
	.align		4
        /*002c*/ 	.byte	0x03, 0x1b
        /*002e*/ 	.short	0x00ff


	//----- nvinfo : EIATTR_MERCURY_ISA_VERSION
	.align		4
        /*0030*/ 	.byte	0x03, 0x5f
        /*0032*/ 	.short	0x0101


	//----- nvinfo : EIATTR_VRC_CTA_INIT_COUNT
	.align		4
        /*0034*/ 	.byte	0x02, 0x4a
	.zero		1
	.zero		1


	//----- nvinfo : EIATTR_EXIT_INSTR_OFFSETS
	.align		4
        /*0038*/ 	.byte	0x04, 0x1c
        /*003a*/ 	.short	(.L_283 - .L_282)


	//   ....[0]....
.L_282:
        /*003c*/ 	.word	0x00000070


	//   ....[1]....
        /*0040*/ 	.word	0x000001f0


	//----- nvinfo : EIATTR_CBANK_PARAM_SIZE
	.align		4
.L_283:
        /*0044*/ 	.byte	0x03, 0x19
        /*0046*/ 	.short	0x000c


	//----- nvinfo : EIATTR_PARAM_CBANK
	.align		4
        /*0048*/ 	.byte	0x04, 0x0a
        /*004a*/ 	.short	(.L_285 - .L_284)
	.align		4
.L_284:
        /*004c*/ 	.word	index@(.nv.constant0._Z24compositeJacobiVecProj22Pmj)
        /*0050*/ 	.short	0x0380
        /*0052*/ 	.short	0x000c


	//----- nvinfo : EIATTR_SW_WAR
	.align		4
.L_285:
        /*0054*/ 	.byte	0x04, 0x36
        /*0056*/ 	.short	(.L_287 - .L_286)
.L_286:
        /*0058*/ 	.word	0x00000008
.L_287:


//--------------------- .nv.info._Z24compositeJacobiVecProj21Pmj --------------------------
	.section	.nv.info._Z24compositeJacobiVecProj21Pmj,"",@"SHT_CUDA_INFO"
	.sectionflags	@""
	.align	4


	//----- nvinfo : EIATTR_CUDA_API_VERSION
	.align		4
        /*0000*/ 	.byte	0x04, 0x37
        /*0002*/ 	.short	(.L_289 - .L_288)
.L_288:
        /*0004*/ 	.word	0x00000082


	//----- nvinfo : EIATTR_KPARAM_INFO
	.align		4
.L_289:
        /*0008*/ 	.byte	0x04, 0x17
        /*000a*/ 	.short	(.L_291 - .L_290)
.L_290:
        /*000c*/ 	.word	0x00000000
        /*0010*/ 	.short	0x0001
        /*0012*/ 	.short	0x0008
        /*0014*/ 	.byte	0x00, 0xf0, 0x11, 0x00


	//----- nvinfo : EIATTR_KPARAM_INFO
	.align		4
.L_291:
        /*0018*/ 	.byte	0x04, 0x17
        /*001a*/ 	.short	(.L_293 - .L_292)
.L_292:
        /*001c*/ 	.word	0x00000000
        /*0020*/ 	.short	0x0000
        /*0022*/ 	.short	0x0000
        /*0024*/ 	.byte	0x00, 0xf5, 0x21, 0x00


	//----- nvinfo : EIATTR_SPARSE_MMA_MASK
	.align		4
.L_293:
        /*0028*/ 	.byte	0x03, 0x50
        /*002a*/ 	.short	0x0000


	//----- nvinfo : EIATTR_MAXREG_COUNT
	.align		4
        /*002c*/ 	.byte	0x03, 0x1b
        /*002e*/ 	.short	0x00ff


	//----- nvinfo : EIATTR_MERCURY_ISA_VERSION
	.align		4
        /*0030*/ 	.byte	0x03, 0x5f
        /*0032*/ 	.short	0x0101


	//----- nvinfo : EIATTR_VRC_CTA_INIT_COUNT
	.align		4
        /*0034*/ 	.byte	0x02, 0x4a
	.zero		1
	.zero		1


	//----- nvinfo : EIATTR_EXIT_INSTR_OFFSETS
	.align		4
        /*0038*/ 	.byte	0x04, 0x1c
        /*003a*/ 	.short	(.L_295 - .L_294)


	//   ....[0]....
.L_294:
        /*003c*/ 	.word	0x00000070


	//   ....[1]....
        /*0040*/ 	.word	0x000001f0


	//----- nvinfo : EIATTR_CBANK_PARAM_SIZE
	.align		4
.L_295:
        /*0044*/ 	.byte	0x03, 0x19
        /*0046*/ 	.short	0x000c


	//----- nvinfo : EIATTR_PARAM_CBANK
	.align		4
        /*0048*/ 	.byte	0x04, 0x0a
        /*004a*/ 	.short	(.L_297 - .L_296)
	.align		4
.L_296:
        /*004c*/ 	.word	index@(.nv.constant0._Z24compositeJacobiVecProj21Pmj)
        /*0050*/ 	.short	0x0380
        /*0052*/ 	.short	0x000c


	//----- nvinfo : EIATTR_SW_WAR
	.align		4
.L_297:
        /*0054*/ 	.byte	0x04, 0x36
        /*0056*/ 	.short	(.L_299 - .L_298)
.L_298:
        /*0058*/ 	.word	0x00000008
.L_299:


//--------------------- .nv.info._Z24compositeJacobiVecProj20Pmj --------------------------
	.section	.nv.info._Z24compositeJacobiVecProj20Pmj,"",@"SHT_CUDA_INFO"
	.sectionflags	@""
	.align	4


	//----- nvinfo : EIATTR_CUDA_API_VERSION
	.align		4
        /*0000*/ 	.byte	0x04, 0x37
        /*0002*/ 	.short	(.L_301 - .L_300)
.L_300:
        /*0004*/ 	.word	0x00000082


	//----- nvinfo : EIATTR_KPARAM_INFO
	.align		4
.L_301:
        /*0008*/ 	.byte	0x04, 0x17
        /*000a*/ 	.short	(.L_303 - .L_302)
.L_302:
        /*000c*/ 	.word	0x00000000
        /*0010*/ 	.short	0x0001
        /*0012*/ 	.short	0x0008
        /*0014*/ 	.byte	0x00, 0xf0, 0x11, 0x00


	//----- nvinfo : EIATTR_KPARAM_INFO
	.align		4
.L_303:
        /*0018*/ 	.byte	0x04, 0x17
        /*001a*/ 	.short	(.L_305 - .L_304)
.L_304:
        /*001c*/ 	.word	0x00000000
        /*0020*/ 	.short	0x0000
        /*0022*/ 	.short	0x0000
        /*0024*/ 	.byte	0x00, 0xf5, 0x21, 0x00


	//----- nvinfo : EIATTR_SPARSE_MMA_MASK
	.align		4
.L_305:
        /*0028*/ 	.byte	0x03, 0x50
        /*002a*/ 	.short	0x0000


	//----- nvinfo : EIATTR_MAXREG_COUNT
	.align		4
        /*002c*/ 	.byte	0x03, 0x1b
        /*002e*/ 	.short	0x00ff


	//----- nvinfo : EIATTR_MERCURY_ISA_VERSION
	.align		4
        /*0030*/ 	.byte	0x03, 0x5f
        /*0032*/ 	.short	0x0101


	//----- nvinfo : EIATTR_VRC_CTA_INIT_COUNT
	.align		4
        /*0034*/ 	.byte	0x02, 0x4a
	.zero		1
	.zero		1


	//----- nvinfo : EIATTR_EXIT_INSTR_OFFSETS
	.align		4
        /*0038*/ 	.byte	0x04, 0x1c
        /*003a*/ 	.short	(.L_307 - .L_306)


	//   ....[0]....
.L_306:
        /*003c*/ 	.word	0x00000070


	//   ....[1]....
        /*0040*/ 	.word	0x000001f0


	//----- nvinfo : EIATTR_CBANK_PARAM_SIZE
	.align		4
.L_307:
        /*0044*/ 	.byte	0x03, 0x19
        /*0046*/ 	.short	0x000c


	//----- nvinfo : EIATTR_PARAM_CBANK
	.align		4
        /*0048*/ 	.byte	0x04, 0x0a
        /*004a*/ 	.short	(.L_309 - .L_308)
	.align		4
.L_308:
        /*004c*/ 	.word	index@(.nv.constant0._Z24compositeJacobiVecProj20Pmj)
        /*0050*/ 	.short	0x0380
        /*0052*/ 	.short	0x000c


	//----- nvinfo : EIATTR_SW_WAR
	.align		4
.L_309:
        /*0054*/ 	.byte	0x04, 0x36
        /*0056*/ 	.short	(.L_311 - .L_310)
.L_310:
        /*0058*/ 	.word	0x00000008
.L_311:


//--------------------- .nv.info._Z24compositeJacobiVecProj19Pmj --------------------------
	.section	.nv.info._Z24compositeJacobiVecProj19Pmj,"",@"SHT_CUDA_INFO"
	.sectionflags	@""
	.align	4


	//----- nvinfo : EIATTR_CUDA_API_VERSION
	.align		4
        /*0000*/ 	.byte	0x04, 0x37
        /*0002*/ 	.short	(.L_313 - .L_312)
.L_312:
        /*0004*/ 	.word	0x00000082


	//----- nvinfo : EIATTR_KPARAM_INFO
	.align		4
.L_313:
        /*0008*/ 	.byte	0x04, 0x17
        /*000a*/ 	.short	(.L_315 - .L_314)
.L_314:
        /*000c*/ 	.word	0x00000000
        /*0010*/ 	.short	0x0001
        /*0012*/ 	.short	0x0008
        /*0014*/ 	.byte	0x00, 0xf0, 0x11, 0x00


	//----- nvinfo : EIATTR_KPARAM_INFO
	.align		4
.L_315:
        /*0018*/ 	.byte	0x04, 0x17
        /*001a*/ 	.short	(.L_317 - .L_316)
.L_316:
        /*001c*/ 	.word	0x00000000
        /*0020*/ 	.short	0x0000
        /*0022*/ 	.short	0x0000
        /*0024*/ 	.byte	0x00, 0xf5, 0x21, 0x00


	//----- nvinfo : EIATTR_SPARSE_MMA_MASK
	.align		4
.L_317:
        /*0028*/ 	.byte	0x03, 0x50
        /*002a*/ 	.short	0x0000


	//----- nvinfo : EIATTR_MAXREG_COUNT
	.align		4
        /*002c*/ 	.byte	0x03, 0x1b
        /*002e*/ 	.short	0x00ff


	//----- nvinfo : EIATTR_MERCURY_ISA_VERSION
	.align		4
        /*0030*/ 	.byte	0x03, 0x5f
        /*0032*/ 	.short	0x0101


	//----- nvinfo : EIATTR_VRC_CTA_INIT_COUNT
	.align		4
        /*0034*/ 	.byte	0x02, 0x4a
	.zero		1
	.zero		1


	//----- nvinfo : EIATTR_EXIT_INSTR_OFFSETS
	.align		4
        /*0038*/ 	.byte	0x04, 0x1c
        /*003a*/ 	.short	(.L_319 - .L_318)


	//   ....[0]....
.L_318:
        /*003c*/ 	.word	0x00000070


	//   ....[1]....
        /*0040*/ 	.word	0x000001f0


	//----- nvinfo : EIATTR_CBANK_PARAM_SIZE
	.align		4
.L_319:
        /*0044*/ 	.byte	0x03, 0x19
        /*0046*/ 	.short	0x000c


	//----- nvinfo : EIATTR_PARAM_CBANK
	.align		4
        /*0048*/ 	.byte	0x04, 0x0a
        /*004a*/ 	.short	(.L_321 - .L_320)
	.align		4
.L_320:
        /*004c*/ 	.word	index@(.nv.constant0._Z24compositeJacobiVecProj19Pmj)
        /*0050*/ 	.short	0x0380
        /*0052*/ 	.short	0x000c


	//----- nvinfo : EIATTR_SW_WAR
	.align		4
.L_321:
        /*0054*/ 	.byte	0x04, 0x36
        /*0056*/ 	.short	(.L_323 - .L_322)
.L_322:
        /*0058*/ 	.word	0x00000008
.L_323:


//--------------------- .nv.info._Z24compositeJacobiVecProj18Pmj --------------------------
	.section	.nv.info._Z24compositeJacobiVecProj18Pmj,"",@"SHT_CUDA_INFO"
	.sectionflags	@""
	.align	4


	//----- nvinfo : EIATTR_CUDA_API_VERSION
	.align		4
        /*0000*/ 	.byte	0x04, 0x37
        /*0002*/ 	.short	(.L_325 - .L_324)
.L_324:
        /*0004*/ 	.word	0x00000082


	//----- nvinfo : EIATTR_KPARAM_INFO
	.align		4
.L_325:
        /*0008*/ 	.byte	0x04, 0x17
        /*000a*/ 	.short	(.L_327 - .L_326)
.L_326:
        /*000c*/ 	.word	0x00000000
        /*0010*/ 	.short	0x0001
        /*0012*/ 	.short	0x0008
        /*0014*/ 	.byte	0x00, 0xf0, 0x11, 0x00


	//----- nvinfo : EIATTR_KPARAM_INFO
	.align		4
.L_327:
        /*0018*/ 	.byte	0x04, 0x17
        /*001a*/ 	.short	(.L_329 - .L_328)
.L_328:
        /*001c*/ 	.word	0x00000000
        /*0020*/ 	.short	0x0000
        /*0022*/ 	.short	0x0000
        /*0024*/ 	.byte	0x00, 0xf5, 0x21, 0x00


	//----- nvinfo : EIATTR_SPARSE_MMA_MASK
	.align		4
.L_329:
        /*0028*/ 	.byte	0x03, 0x50
        /*002a*/ 	.short	0x0000


	//----- nvinfo : EIATTR_MAXREG_COUNT
	.align		4
        /*002c*/ 	.byte	0x03, 0x1b
        /*002e*/ 	.short	0x00ff


	//----- nvinfo : EIATTR_MERCURY_ISA_VERSION
	.align		4
        /*0030*/ 	.byte	0x03, 0x5f
        /*0032*/ 	.short	0x0101


	//----- nvinfo : EIATTR_VRC_CTA_INIT_COUNT
	.align		4
        /*0034*/ 	.byte	0x02, 0x4a
	.zero		1
	.zero		1


	//----- nvinfo : EIATTR_EXIT_INSTR_OFFSETS
	.align		4
        /*0038*/ 	.byte	0x04, 0x1c
        /*003a*/ 	.short	(.L_331 - .L_330)


	//   ....[0]....
.L_330:
        /*003c*/ 	.word	0x00000070


	//   ....[1]....
        /*0040*/ 	.word	0x000001f0


	//----- nvinfo : EIATTR_CBANK_PARAM_SIZE
	.align		4
.L_331:
        /*0044*/ 	.byte	0x03, 0x19
        /*0046*/ 	.short	0x000c


	//----- nvinfo : EIATTR_PARAM_CBANK
	.align		4
        /*0048*/ 	.byte	0x04, 0x0a
        /*004a*/ 	.short	(.L_333 - .L_332)
	.align		4
.L_332:
        /*004c*/ 	.word	index@(.nv.constant0._Z24compositeJacobiVecProj18Pmj)
        /*0050*/ 	.short	0x0380
        /*0052*/ 	.short	0x000c


	//----- nvinfo : EIATTR_SW_WAR
	.align		4
.L_333:
        /*0054*/ 	.byte	0x04, 0x36
        /*0056*/ 	.short	(.L_335 - .L_334)
.L_334:
        /*0058*/ 	.word	0x00000008
.L_335:


//--------------------- .nv.info._Z24compositeJacobiVecProj17Pmj --------------------------
	.section	.nv.info._Z24compositeJacobiVecProj17Pmj,"",@"SHT_CUDA_INFO"
	.sectionflags	@""
	.align	4


	//----- nvinfo : EIATTR_CUDA_API_VERSION
	.align		4
        /*0000*/ 	.byte	0x04, 0x37
        /*0002*/ 	.short	(.L_337 - .L_336)
.L_336:
        /*0004*/ 	.word	0x00000082


	//----- nvinfo : EIATTR_KPARAM_INFO
	.align		4
.L_337:
        /*0008*/ 	.byte	0x04, 0x17
        /*000a*/ 	.short	(.L_339 - .L_338)
.L_338:
        /*000c*/ 	.word	0x00000000
        /*0010*/ 	.short	0x0001
        /*0012*/ 	.short	0x0008
        /*0014*/ 	.byte	0x00, 0xf0, 0x11, 0x00


	//----- nvinfo : EIATTR_KPARAM_INFO
	.align		4
.L_339:
        /*0018*/ 	.byte	0x04, 0x17
        /*001a*/ 	.short	(.L_341 - .L_340)
.L_340:
        /*001c*/ 	.word	0x00000000
        /*0020*/ 	.short	0x0000
        /*0022*/ 	.short	0x0000
        /*0024*/ 	.byte	0x00, 0xf5, 0x21, 0x00


	//----- nvinfo : EIATTR_SPARSE_MMA_MASK
	.align		4
.L_341:
        /*0028*/ 	.byte	0x03, 0x50
        /*002a*/ 	.short	0x0000


	//----- nvinfo : EIATTR_MAXREG_COUNT
	.align		4
        /*002c*/ 	.byte	0x03, 0x1b
        /*002e*/ 	.short	0x00ff


	//----- nvinfo : EIATTR_MERCURY_ISA_VERSION
	.align		4
        /*0030*/ 	.byte	0x03, 0x5f
        /*0032*/ 	.short	0x0101


	//----- nvinfo : EIATTR_VRC_CTA_INIT_COUNT
	.align		4
        /*0034*/ 	.byte	0x02, 0x4a
	.zero		1
	.zero		1


	//----- nvinfo : EIATTR_EXIT_INSTR_OFFSETS
	.align		4
        /*0038*/ 	.byte	0x04, 0x1c
        /*003a*/ 	.short	(.L_343 - .L_342)


	//   ....[0]....
.L_342:
        /*003c*/ 	.word	0x00000070


	//   ....[1]....
        /*0040*/ 	.word	0x00000250


	//----- nvinfo : EIATTR_CBANK_PARAM_SIZE
	.align		4
.L_343:
        /*0044*/ 	.byte	0x03, 0x19
        /*0046*/ 	.short	0x000c


	//----- nvinfo : EIATTR_PARAM_CBANK
	.align		4
        /*0048*/ 	.byte	0x04, 0x0a
        /*004a*/ 	.short	(.L_345 - .L_344)
	.align		4
.L_344:
        /*004c*/ 	.word	index@(.nv.constant0._Z24compositeJacobiVecProj17Pmj)
        /*0050*/ 	.short	0x0380
        /*0052*/ 	.short	0x000c


	//----- nvinfo : EIATTR_SW_WAR
	.align		4
.L_345:
        /*0054*/ 	.byte	0x04, 0x36
        /*0056*/ 	.short	(.L_347 - .L_346)
.L_346:
        /*0058*/ 	.word	0x00000008
.L_347:


//--------------------- .nv.info._Z24compositeJacobiVecProj16Pmj --------------------------
	.section	.nv.info._Z24compositeJacobiVecProj16Pmj,"",@"SHT_CUDA_INFO"
	.sectionflags	@""
	.align	4


	//----- nvinfo : EIATTR_CUDA_API_VERSION
	.align		4
        /*0000*/ 	.byte	0x04, 0x37
        /*0002*/ 	.short	(.L_349 - .L_348)
.L_348:
        /*0004*/ 	.word	0x00000082


	//----- nvinfo : EIATTR_KPARAM_INFO
	.align		4
.L_349:
        /*0008*/ 	.byte	0x04, 0x17
        /*000a*/ 	.short	(.L_351 - .L_350)
.L_350:
        /*000c*/ 	.word	0x00000000
        /*0010*/ 	.short	0x0001
        /*0012*/ 	.short	0x0008
        /*0014*/ 	.byte	0x00, 0xf0, 0x11, 0x00


	//----- nvinfo : EIATTR_KPARAM_INFO
	.align		4
.L_351:
        /*0018*/ 	.byte	0x04, 0x17
        /*001a*/ 	.short	(.L_353 - .L_352)
.L_352:
        /*001c*/ 	.word	0x00000000
        /*0020*/ 	.short	0x0000
        /*0022*/ 	.short	0x0000
        /*0024*/ 	.byte	0x00, 0xf5, 0x21, 0x00


	//----- nvinfo : EIATTR_SPARSE_MMA_MASK
	.align		4
.L_353:
        /*0028*/ 	.byte	0x03, 0x50
        /*002a*/ 	.short	0x0000


	//----- nvinfo : EIATTR_MAXREG_COUNT
	.align		4
        /*002c*/ 	.byte	0x03, 0x1b
        /*002e*/ 	.short	0x00ff


	//----- nvinfo : EIATTR_MERCURY_ISA_VERSION
	.align		4
        /*0030*/ 	.byte	0x03, 0x5f
        /*0032*/ 	.short	0x0101


	//----- nvinfo : EIATTR_VRC_CTA_INIT_COUNT
	.align		4
        /*0034*/ 	.byte	0x02, 0x4a
	.zero		1
	.zero		1


	//----- nvinfo : EIATTR_EXIT_INSTR_OFFSETS
	.align		4
        /*0038*/ 	.byte	0x04, 0x1c
        /*003a*/ 	.short	(.L_355 - .L_354)


	//   ....[0]....
.L_354:
        /*003c*/ 	.word	0x00000070


	//   ....[1]....
        /*0040*/ 	.word	0x00000210


	//----- nvinfo : EIATTR_CBANK_PARAM_SIZE
	.align		4
.L_355:
        /*0044*/ 	.byte	0x03, 0x19
        /*0046*/ 	.short	0x000c


	//----- nvinfo : EIATTR_PARAM_CBANK
	.align		4
        /*0048*/ 	.byte	0x04, 0x0a
        /*004a*/ 	.short	(.L_357 - .L_356)
	.align		4
.L_356:
        /*004c*/ 	.word	index@(.nv.constant0._Z24compositeJacobiVecProj16Pmj)
        /*0050*/ 	.short	0x0380
        /*0052*/ 	.short	0x000c


	//----- nvinfo : EIATTR_SW_WAR
	.align		4
.L_357:
        /*0054*/ 	.byte	0x04, 0x36
        /*0056*/ 	.short	(.L_359 - .L_358)
.L_358:
        /*0058*/ 	.word	0x00000008
.L_359:


//--------------------- .nv.info._Z24compositeJacobiVecProj15Pmj --------------------------
	.section	.nv.info._Z24compositeJacobiVecProj15Pmj,"",@"SHT_CUDA_INFO"
	.sectionflags	@""
	.align	4


	//----- nvinfo : EIATTR_CUDA_API_VERSION
	.align		4
        /*0000*/ 	.byte	0x04, 0x37
        /*0002*/ 	.short	(.L_361 - .L_360)
.L_360:
        /*0004*/ 	.word	0x00000082


	//----- nvinfo : EIATTR_KPARAM_INFO
	.align		4
.L_361:
        /*0008*/ 	.byte	0x04, 0x17
        /*000a*/ 	.short	(.L_363 - .L_362)
.L_362:
        /*000c*/ 	.word	0x00000000
        /*0010*/ 	.short	0x0001
        /*0012*/ 	.short	0x0008
        /*0014*/ 	.byte	0x00, 0xf0, 0x11, 0x00


	//----- nvinfo : EIATTR_KPARAM_INFO
	.align		4
.L_363:
        /*0018*/ 	.byte	0x04, 0x17
        /*001a*/ 	.short	(.L_365 - .L_364)
.L_364:
        /*001c*/ 	.word	0x00000000
        /*0020*/ 	.short	0x0000
        /*0022*/ 	.short	0x0000
        /*0024*/ 	.byte	0x00, 0xf5, 0x21, 0x00


	//----- nvinfo : EIATTR_SPARSE_MMA_MASK
	.align		4
.L_365:
        /*0028*/ 	.byte	0x03, 0x50
        /*002a*/ 	.short	0x0000


	//----- nvinfo : EIATTR_MAXREG_COUNT
	.align		4
        /*002c*/ 	.byte	0x03, 0x1b
        /*002e*/ 	.short	0x00ff


	//----- nvinfo : EIATTR_MERCURY_ISA_VERSION
	.align		4
        /*0030*/ 	.byte	0x03, 0x5f
        /*0032*/ 	.short	0x0101


	//----- nvinfo : EIATTR_VRC_CTA_INIT_COUNT
	.align		4
        /*0034*/ 	.byte	0x02, 0x4a
	.zero		1
	.zero		1


	//----- nvinfo : EIATTR_EXIT_INSTR_OFFSETS
	.align		4
        /*0038*/ 	.byte	0x04, 0x1c
        /*003a*/ 	.short	(.L_367 - .L_366)


	//   ....[0]....
.L_366:
        /*003c*/ 	.word	0x00000070


	//   ....[1]....
        /*0040*/ 	.word	0x000001e0


	//----- nvinfo : EIATTR_CBANK_PARAM_SIZE
	.align		4
.L_367:
        /*0044*/ 	.byte	0x03, 0x19
        /*0046*/ 	.short	0x000c


	//----- nvinfo : EIATTR_PARAM_CBANK
	.align		4
        /*0048*/ 	.byte	0x04, 0x0a
        /*004a*/ 	.short	(.L_369 - .L_368)
	.align		4
.L_368:
        /*004c*/ 	.word	index@(.nv.constant0._Z24compositeJacobiVecProj15Pmj)
        /*0050*/ 	.short	0x0380
        /*0052*/ 	.short	0x000c


	//----- nvinfo : EIATTR_SW_WAR
	.align		4
.L_369:
        /*0054*/ 	.byte	0x04, 0x36
        /*0056*/ 	.short	(.L_371 - .L_370)
.L_370:
        /*0058*/ 	.word	0x00000008
.L_371:


//--------------------- .nv.info._Z24compositeJacobiVecProj14Pmj --------------------------
	.section	.nv.info._Z24compositeJacobiVecProj14Pmj,"",@"SHT_CUDA_INFO"
	.sectionflags	@""
	.align	4


	//----- nvinfo : EIATTR_CUDA_API_VERSION
	.align		4
        /*0000*/ 	.byte	0x04, 0x37
        /*0002*/ 	.short	(.L_373 - .L_372)
.L_372:
        /*0004*/ 	.word	0x00000082


	//----- nvinfo : EIATTR_KPARAM_INFO
	.align		4
.L_373:
        /*0008*/ 	.byte	0x04, 0x17
        /*000a*/ 	.short	(.L_375 - .L_374)
.L_374:
        /*000c*/ 	.word	0x00000000
        /*0010*/ 	.short	0x0001
        /*0012*/ 	.short	0x0008
        /*0014*/ 	.byte	0x00, 0xf0, 0x11, 0x00


	//----- nvinfo : EIATTR_KPARAM_INFO
	.align		4
.L_375:
        /*0018*/ 	.byte	0x04, 0x17
        /*001a*/ 	.short	(.L_377 - .L_376)
.L_376:
        /*001c*/ 	.word	0x00000000
        /*0020*/ 	.short	0x0000
        /*0022*/ 	.short	0x0000
        /*0024*/ 	.byte	0x00, 0xf5, 0x21, 0x00


	//----- nvinfo : EIATTR_SPARSE_MMA_MASK
	.align		4
.L_377:
        /*0028*/ 	.byte	0x03, 0x50
        /*002a*/ 	.short	0x0000


	//----- nvinfo : EIATTR_MAXREG_COUNT
	.align		4
        /*002c*/ 	.byte	0x03, 0x1b
        /*002e*/ 	.short	0x00ff


	//----- nvinfo : EIATTR_MERCURY_ISA_VERSION
	.align		4
        /*0030*/ 	.byte	0x03, 0x5f
        /*0032*/ 	.short	0x0101


	//----- nvinfo : EIATTR_VRC_CTA_INIT_COUNT
	.align		4
        /*0034*/ 	.byte	0x02, 0x4a
	.zero		1
	.zero		1


	//----- nvinfo : EIATTR_EXIT_INSTR_OFFSETS
	.align		4
        /*0038*/ 	.byte	0x04, 0x1c
        /*003a*/ 	.short	(.L_379 - .L_378)


	//   ....[0]....
.L_378:
        /*003c*/ 	.word	0x00000070


	//   ....[1]....
        /*0040*/ 	.word	0x000001e0


	//----- nvinfo : EIATTR_CBANK_PARAM_SIZE
	.align		4
.L_379:
        /*0044*/ 	.byte	0x03, 0x19
        /*0046*/ 	.short	0x000c


	//----- nvinfo : EIATTR_PARAM_CBANK
	.align		4
        /*0048*/ 	.byte	0x04, 0x0a
        /*004a*/ 	.short	(.L_381 - .L_380)
	.align		4
.L_380:
        /*004c*/ 	.word	index@(.nv.constant0._Z24compositeJacobiVecProj14Pmj)
        /*0050*/ 	.short	0x0380
        /*0052*/ 	.short	0x000c


	//----- nvinfo : EIATTR_SW_WAR
	.align		4
.L_381:
        /*0054*/ 	.byte	0x04, 0x36
        /*0056*/ 	.short	(.L_383 - .L_382)
.L_382:
        /*0058*/ 	.word	0x00000008
.L_383:


//--------------------- .nv.info._Z24compositeJacobiVecProj13Pmj --------------------------
	.section	.nv.info._Z24compositeJacobiVecProj13Pmj,"",@"SHT_CUDA_INFO"
	.sectionflags	@""
	.align	4


	//----- nvinfo : EIATTR_CUDA_API_VERSION
	.align		4
        /*0000*/ 	.byte	0x04, 0x37
        /*0002*/ 	.short	(.L_385 - .L_384)
.L_384:
        /*0004*/ 	.word	0x00000082


	//----- nvinfo : EIATTR_KPARAM_INFO
	.align		4
.L_385:
        /*0008*/ 	.byte	0x04, 0x17
        /*000a*/ 	.short	(.L_387 - .L_386)
.L_386:
        /*000c*/ 	.word	0x00000000
        /*0010*/ 	.short	0x0001
        /*0012*/ 	.short	0x0008
        /*0014*/ 	.byte	0x00, 0xf0, 0x11, 0x00


	//----- nvinfo : EIATTR_KPARAM_INFO
	.align		4
.L_387:
        /*0018*/ 	.byte	0x04, 0x17
        /*001a*/ 	.short	(.L_389 - .L_388)
.L_388:
        /*001c*/ 	.word	0x00000000
        /*0020*/ 	.short	0x0000
        /*0022*/ 	.short	0x0000
        /*0024*/ 	.byte	0x00, 0xf5, 0x21, 0x00


	//----- nvinfo : EIATTR_SPARSE_MMA_MASK
	.align		4
.L_389:
        /*0028*/ 	.byte	0x03, 0x50
        /*002a*/ 	.short	0x0000


	//----- nvinfo : EIATTR_MAXREG_COUNT
	.align		4
        /*002c*/ 	.byte	0x03, 0x1b
        /*002e*/ 	.short	0x00ff


	//----- nvinfo : EIATTR_MERCURY_ISA_VERSION
	.align		4
        /*0030*/ 	.byte	0x03, 0x5f
        /*0032*/ 	.short	0x0101


	//----- nvinfo : EIATTR_VRC_CTA_INIT_COUNT
	.align		4
        /*0034*/ 	.byte	0x02, 0x4a
	.zero		1
	.zero		1


	//----- nvinfo : EIATTR_EXIT_INSTR_OFFSETS
	.align		4
        /*0038*/ 	.byte	0x04, 0x1c
        /*003a*/ 	.short	(.L_391 - .L_390)


	//   ....[0]....
.L_390:
        /*003c*/ 	.word	0x00000070


	//   ....[1]....
        /*0040*/ 	.word	0x00000240


	//----- nvinfo : EIATTR_CBANK_PARAM_SIZE
	.align		4
.L_391:
        /*0044*/ 	.byte	0x03, 0x19
        /*0046*/ 	.short	0x000c


	//----- nvinfo : EIATTR_PARAM_CBANK
	.align		4
        /*0048*/ 	.byte	0x04, 0x0a
        /*004a*/ 	.short	(.L_393 - .L_392)
	.align		4
.L_392:
        /*004c*/ 	.word	index@(.nv.constant0._Z24compositeJacobiVecProj13Pmj)
        /*0050*/ 	.short	0x0380
        /*0052*/ 	.short	0x000c


	//----- nvinfo : EIATTR_SW_WAR
	.align		4
.L_393:
        /*0054*/ 	.byte	0x04, 0x36
        /*0056*/ 	.short	(.L_395 - .L_394)
.L_394:
        /*0058*/ 	.word	0x00000008
.L_395:


//--------------------- .nv.info._Z24compositeJacobiVecProj12Pmj --------------------------
	.section	.nv.info._Z24compositeJacobiVecProj12Pmj,"",@"SHT_CUDA_INFO"
	.sectionflags	@""
	.align	4


	//----- nvinfo : EIATTR_CUDA_API_VERSION
	.align		4
        /*0000*/ 	.byte	0x04, 0x37
        /*0002*/ 	.short	(.L_397 - .L_396)
.L_396:
        /*0004*/ 	.word	0x00000082


	//----- nvinfo : EIATTR_KPARAM_INFO
	.align		4
.L_397:
        /*0008*/ 	.byte	0x04, 0x17
        /*000a*/ 	.short	(.L_399 - .L_398)
.L_398:
        /*000c*/ 	.word	0x00000000
        /*0010*/ 	.short	0x0001
        /*0012*/ 	.short	0x0008
        /*0014*/ 	.byte	0x00, 0xf0, 0x11, 0x00


	//----- nvinfo : EIATTR_KPARAM_INFO
	.align		4
.L_399:
        /*0018*/ 	.byte	0x04, 0x17
        /*001a*/ 	.short	(.L_401 - .L_400)
.L_400:
        /*001c*/ 	.word	0x00000000
        /*0020*/ 	.short	0x0000
        /*0022*/ 	.short	0x0000
        /*0024*/ 	.byte	0x00, 0xf5, 0x21, 0x00


	//----- nvinfo : EIATTR_SPARSE_MMA_MASK
	.align		4
.L_401:
        /*0028*/ 	.byte	0x03, 0x50
        /*002a*/ 	.short	0x0000


	//----- nvinfo : EIATTR_MAXREG_COUNT
	.align		4
        /*002c*/ 	.byte	0x03, 0x1b
        /*002e*/ 	.short	0x00ff


	//----- nvinfo : EIATTR_MERCURY_ISA_VERSION
	.align		4
        /*0030*/ 	.byte	0x03, 0x5f
        /*0032*/ 	.short	0x0101


	//----- nvinfo : EIATTR_VRC_CTA_INIT_COUNT
	.align		4
        /*0034*/ 	.byte	0x02, 0x4a
	.zero		1
	.zero		1


	//----- nvinfo : EIATTR_EXIT_INSTR_OFFSETS
	.align		4
        /*0038*/ 	.byte	0x04, 0x1c
        /*003a*/ 	.short	(.L_403 - .L_402)


	//   ....[0]....
.L_402:
        /*003c*/ 	.word	0x00000070


	//   ....[1]....
        /*0040*/ 	.word	0x000001e0


	//----- nvinfo : EIATTR_CBANK_PARAM_SIZE
	.align		4
.L_403:
        /*0044*/ 	.byte	0x03, 0x19
        /*0046*/ 	.short	0x000c


	//----- nvinfo : EIATTR_PARAM_CBANK
	.align		4
        /*0048*/ 	.byte	0x04, 0x0a
        /*004a*/ 	.short	(.L_405 - .L_404)
	.align		4
.L_404:
        /*004c*/ 	.word	index@(.nv.constant0._Z24compositeJacobiVecProj12Pmj)
        /*0050*/ 	.short	0x0380
        /*0052*/ 	.short	0x000c


	//----- nvinfo : EIATTR_SW_WAR
	.align		4
.L_405:
        /*0054*/ 	.byte	0x04, 0x36
        /*0056*/ 	.short	(.L_407 - .L_406)
.L_406:
        /*0058*/ 	.word	0x00000008
.L_407:


//--------------------- .nv.info._Z24compositeJacobiVecProj11Pmj --------------------------
	.section	.nv.info._Z24compositeJacobiVecProj11Pmj,"",@"SHT_CUDA_INFO"
	.sectionflags	@""
	.align	4


	//----- nvinfo : EIATTR_CUDA_API_VERSION
	.align		4
        /*0000*/ 	.byte	0x04, 0x37
        /*0002*/ 	.short	(.L_409 - .L_408)
.L_408:
        /*0004*/ 	.word	0x00000082


	//----- nvinfo : EIATTR_KPARAM_INFO
	.align		4
.L_409:
        /*0008*/ 	.byte	0x04, 0x17
        /*000a*/ 	.short	(.L_411 - .L_410)
.L_410:
        /*000c*/ 	.word	0x00000000
        /*0010*/ 	.short	0x0001
        /*0012*/ 	.short	0x0008
        /*0014*/ 	.byte	0x00, 0xf0, 0x11, 0x00


	//----- nvinfo : EIATTR_KPARAM_INFO
	.align		4
.L_411:
        /*0018*/ 	.byte	0x04, 0x17
        /*001a*/ 	.short	(.L_413 - .L_412)
.L_412:
        /*001c*/ 	.word	0x00000000
        /*0020*/ 	.short	0x0000
        /*0022*/ 	.short	0x0000
        /*0024*/ 	.byte	0x00, 0xf5, 0x21, 0x00


	//----- nvinfo : EIATTR_SPARSE_MMA_MASK
	.align		4
.L_413:
        /*0028*/ 	.byte	0x03, 0x50
        /*002a*/ 	.short	0x0000


	//----- nvinfo : EIATTR_MAXREG_COUNT
	.align		4
        /*002c*/ 	.byte	0x03, 0x1b
        /*002e*/ 	.short	0x00ff


	//----- nvinfo : EIATTR_MERCURY_ISA_VERSION
	.align		4
        /*0030*/ 	.byte	0x03, 0x5f
        /*0032*/ 	.short	0x0101


	//----- nvinfo : EIATTR_VRC_CTA_INIT_COUNT
	.align		4
        /*0034*/ 	.byte	0x02, 0x4a
	.zero		1
	.zero		1


	//----- nvinfo : EIATTR_EXIT_INSTR_OFFSETS
	.align		4
        /*0038*/ 	.byte	0x04, 0x1c
        /*003a*/ 	.short	(.L_415 - .L_414)


	//   ....[0]....
.L_414:
        /*003c*/ 	.word	0x00000070


	//   ....[1]....
        /*0040*/ 	.word	0x00000240


	//----- nvinfo : EIATTR_CBANK_PARAM_SIZE
	.align		4
.L_415:
        /*0044*/ 	.byte	0x03, 0x19
        /*0046*/ 	.short	0x000c


	//----- nvinfo : EIATTR_PARAM_CBANK
	.align		4
        /*0048*/ 	.byte	0x04, 0x0a
        /*004a*/ 	.short	(.L_417 - .L_416)
	.align		4
.L_416:
        /*004c*/ 	.word	index@(.nv.constant0._Z24compositeJacobiVecProj11Pmj)
        /*0050*/ 	.short	0x0380
        /*0052*/ 	.short	0x000c


	//----- nvinfo : EIATTR_SW_WAR
	.align		4
.L_417:
        /*0054*/ 	.byte	0x04, 0x36
        /*0056*/ 	.short	(.L_419 - .L_418)
.L_418:
        /*0058*/ 	.word	0x00000008
.L_419:


//--------------------- .nv.info._Z24compositeJacobiVecProj10Pmj --------------------------
	.section	.nv.info._Z24compositeJacobiVecProj10Pmj,"",@"SHT_CUDA_INFO"
	.sectionflags	@""
	.align	4


	//----- nvinfo : EIATTR_CUDA_API_VERSION
	.align		4
        /*0000*/ 	.byte	0x04, 0x37
        /*0002*/ 	.short	(.L_421 - .L_420)
.L_420:
        /*0004*/ 	.word	0x00000082


	//----- nvinfo : EIATTR_KPARAM_INFO
	.align		4
.L_421:
        /*0008*/ 	.byte	0x04, 0x17
        /*000a*/ 	.short	(.L_423 - .L_422)
.L_422:
        /*000c*/ 	.word	0x00000000
        /*0010*/ 	.short	0x0001
        /*0012*/ 	.short	0x0008
        /*0014*/ 	.byte	0x00, 0xf0, 0x11, 0x00


	//----- nvinfo : EIATTR_KPARAM_INFO
	.align		4
.L_423:
        /*0018*/ 	.byte	0x04, 0x17
        /*001a*/ 	.short	(.L_425 - .L_424)
.L_424:
        /*001c*/ 	.word	0x00000000
        /*0020*/ 	.short	0x0000
        /*0022*/ 	.short	0x0000
        /*0024*/ 	.byte	0x00, 0xf5, 0x21, 0x00


	//----- nvinfo : EIATTR_SPARSE_MMA_MASK
	.align		4
.L_425:
        /*0028*/ 	.byte	0x03, 0x50
        /*002a*/ 	.short	0x0000


	//----- nvinfo : EIATTR_MAXREG_COUNT
	.align		4
        /*002c*/ 	.byte	0x03, 0x1b
        /*002e*/ 	.short	0x00ff


	//----- nvinfo : EIATTR_MERCURY_ISA_VERSION
	.align		4
        /*0030*/ 	.byte	0x03, 0x5f
        /*0032*/ 	.short	0x0101


	//----- nvinfo : EIATTR_VRC_CTA_INIT_COUNT
	.align		4
        /*0034*/ 	.byte	0x02, 0x4a
	.zero		1
	.zero		1


	//----- nvinfo : EIATTR_EXIT_INSTR_OFFSETS
	.align		4
        /*0038*/ 	.byte	0x04, 0x1c
        /*003a*/ 	.short	(.L_427 - .L_426)


	//   ....[0]....
.L_426:
        /*003c*/ 	.word	0x00000070


	//   ....[1]....
        /*0040*/ 	.word	0x000001e0


	//----- nvinfo : EIATTR_CBANK_PARAM_SIZE
	.align		4
.L_427:
        /*0044*/ 	.byte	0x03, 0x19
        /*0046*/ 	.short	0x000c


	//----- nvinfo : EIATTR_PARAM_CBANK
	.align		4
        /*0048*/ 	.byte	0x04, 0x0a
        /*004a*/ 	.short	(.L_429 - .L_428)
	.align		4
.L_428:
        /*004c*/ 	.word	index@(.nv.constant0._Z24compositeJacobiVecProj10Pmj)
        /*0050*/ 	.short	0x0380
        /*0052*/ 	.short	0x000c


	//----- nvinfo : EIATTR_SW_WAR
	.align		4
.L_429:
        /*0054*/ 	.byte	0x04, 0x36
        /*0056*/ 	.short	(.L_431 - .L_430)
.L_430:
        /*0058*/ 	.word	0x00000008
.L_431:


//--------------------- .nv.info._Z23compositeJacobiVecProj9Pmj --------------------------
	.section	.nv.info._Z23compositeJacobiVecProj9Pmj,"",@"SHT_CUDA_INFO"
	.sectionflags	@""
	.align	4


	//----- nvinfo : EIATTR_CUDA_API_VERSION
	.align		4
        /*0000*/ 	.byte	0x04, 0x37
        /*0002*/ 	.short	(.L_433 - .L_432)
.L_432:
        /*0004*/ 	.word	0x00000082


	//----- nvinfo : EIATTR_KPARAM_INFO
	.align		4
.L_433:
        /*0008*/ 	.byte	0x04, 0x17
        /*000a*/ 	.short	(.L_435 - .L_434)
.L_434:
        /*000c*/ 	.word	0x00000000
        /*0010*/ 	.short	0x0001
        /*0012*/ 	.short	0x0008
        /*0014*/ 	.byte	0x00, 0xf0, 0x11, 0x00


	//----- nvinfo : EIATTR_KPARAM_INFO
	.align		4
.L_435:
        /*0018*/ 	.byte	0x04, 0x17
        /*001a*/ 	.short	(.L_437 - .L_436)
.L_436:
        /*001c*/ 	.word	0x00000000
        /*0020*/ 	.short	0x0000
        /*0022*/ 	.short	0x0000
        /*0024*/ 	.byte	0x00, 0xf5, 0x21, 0x00


	//----- nvinfo : EIATTR_SPARSE_MMA_MASK
	.align		4
.L_437:
        /*0028*/ 	.byte	0x03, 0x50
        /*002a*/ 	.short	0x0000


	//----- nvinfo : EIATTR_MAXREG_COUNT
	.align		4
        /*002c*/ 	.byte	0x03, 0x1b
        /*002e*/ 	.short	0x00ff


	//----- nvinfo : EIATTR_MERCURY_ISA_VERSION
	.align		4
        /*0030*/ 	.byte	0x03, 0x5f
        /*0032*/ 	.short	0x0101


	//----- nvinfo : EIATTR_VRC_CTA_INIT_COUNT
	.align		4
        /*0034*/ 	.byte	0x02, 0x4a
	.zero		1
	.zero		1


	//----- nvinfo : EIATTR_EXIT_INSTR_OFFSETS
	.align		4
        /*0038*/ 	.byte	0x04, 0x1c
        /*003a*/ 	.short	(.L_439 - .L_438)


	//   ....[0]....
.L_438:
        /*003c*/ 	.word	0x00000070


	//   ....[1]....
        /*0040*/ 	.word	0x00000240


	//----- nvinfo : EIATTR_CBANK_PARAM_SIZE
	.align		4
.L_439:
        /*0044*/ 	.byte	0x03, 0x19
        /*0046*/ 	.short	0x000c


	//----- nvinfo : EIATTR_PARAM_CBANK
	.align		4
        /*0048*/ 	.byte	0x04, 0x0a
        /*004a*/ 	.short	(.L_441 - .L_440)
	.align		4
.L_440:
        /*004c*/ 	.word	index@(.nv.constant0._Z23compositeJacobiVecProj9Pmj)
        /*0050*/ 	.short	0x0380
        /*0052*/ 	.short	0x000c


	//----- nvinfo : EIATTR_SW_WAR
	.align		4
.L_441:
        /*0054*/ 	.byte	0x04, 0x36
        /*0056*/ 	.short	(.L_443 - .L_442)
.L_442:
        /*0058*/ 	.word	0x00000008
.L_443:


//--------------------- .nv.info._Z23compositeJacobiVecProj8Pmj --------------------------
	.section	.nv.info._Z23compositeJacobiVecProj8Pmj,"",@"SHT_CUDA_INFO"
	.sectionflags	@""
	.align	4


	//----- nvinfo : EIATTR_CUDA_API_VERSION
	.align		4
        /*0000*/ 	.byte	0x04, 0x37
        /*0002*/ 	.short	(.L_445 - .L_444)
.L_444:
        /*0004*/ 	.word	0x00000082


	//----- nvinfo : EIATTR_KPARAM_INFO
	.align		4
.L_445:
        /*0008*/ 	.byte	0x04, 0x17
        /*000a*/ 	.short	(.L_447 - .L_446)
.L_446:
        /*000c*/ 	.word	0x00000000
        /*0010*/ 	.short	0x0001
        /*0012*/ 	.short	0x0008
        /*0014*/ 	.byte	0x00, 0xf0, 0x11, 0x00


	//----- nvinfo : EIATTR_KPARAM_INFO
	.align		4
.L_447:
        /*0018*/ 	.byte	0x04, 0x17
        /*001a*/ 	.short	(.L_449 - .L_448)
.L_448:
        /*001c*/ 	.word	0x00000000
        /*0020*/ 	.short	0x0000
        /*0022*/ 	.short	0x0000
        /*0024*/ 	.byte	0x00, 0xf5, 0x21, 0x00


	//----- nvinfo : EIATTR_SPARSE_MMA_MASK
	.align		4
.L_449:
        /*0028*/ 	.byte	0x03, 0x50
        /*002a*/ 	.short	0x0000


	//----- nvinfo : EIATTR_MAXREG_COUNT
	.align		4
        /*002c*/ 	.byte	0x03, 0x1b
        /*002e*/ 	.short	0x00ff


	//----- nvinfo : EIATTR_MERCURY_ISA_VERSION
	.align		4
        /*0030*/ 	.byte	0x03, 0x5f
        /*0032*/ 	.short	0x0101


	//----- nvinfo : EIATTR_VRC_CTA_INIT_COUNT
	.align		4
        /*0034*/ 	.byte	0x02, 0x4a
	.zero		1
	.zero		1


	//----- nvinfo : EIATTR_EXIT_INSTR_OFFSETS
	.align		4
        /*0038*/ 	.byte	0x04, 0x1c
        /*003a*/ 	.short	(.L_451 - .L_450)


	//   ....[0]....
.L_450:
        /*003c*/ 	.word	0x00000070


	//   ....[1]....
        /*0040*/ 	.word	0x000001e0


	//----- nvinfo : EIATTR_CBANK_PARAM_SIZE
	.align		4
.L_451:
        /*0044*/ 	.byte	0x03, 0x19
        /*0046*/ 	.short	0x000c


	//----- nvinfo : EIATTR_PARAM_CBANK
	.align		4
        /*0048*/ 	.byte	0x04, 0x0a
        /*004a*/ 	.short	(.L_453 - .L_452)
	.align		4
.L_452:
        /*004c*/ 	.word	index@(.nv.constant0._Z23compositeJacobiVecProj8Pmj)
        /*0050*/ 	.short	0x0380
        /*0052*/ 	.short	0x000c


	//----- nvinfo : EIATTR_SW_WAR
	.align		4
.L_453:
        /*0054*/ 	.byte	0x04, 0x36
        /*0056*/ 	.short	(.L_455 - .L_454)
.L_454:
        /*0058*/ 	.word	0x00000008
.L_455:


//--------------------- .nv.info._Z23compositeJacobiVecProj7Pmj --------------------------
	.section	.nv.info._Z23compositeJacobiVecProj7Pmj,"",@"SHT_CUDA_INFO"
	.sectionflags	@""
	.align	4


	//----- nvinfo : EIATTR_CUDA_API_VERSION
	.align		4
        /*0000*/ 	.byte	0x04, 0x37
        /*0002*/ 	.short	(.L_457 - .L_456)
.L_456:
        /*0004*/ 	.word	0x00000082


	//----- nvinfo : EIATTR_KPARAM_INFO
	.align		4
.L_457:
        /*0008*/ 	.byte	0x04, 0x17
        /*000a*/ 	.short	(.L_459 - .L_458)
.L_458:
        /*000c*/ 	.word	0x00000000
        /*0010*/ 	.short	0x0001
        /*0012*/ 	.short	0x0008
        /*0014*/ 	.byte	0x00, 0xf0, 0x11, 0x00


	//----- nvinfo : EIATTR_KPARAM_INFO
	.align		4
.L_459:
        /*0018*/ 	.byte	0x04, 0x17
        /*001a*/ 	.short	(.L_461 - .L_460)
.L_460:
        /*001c*/ 	.word	0x00000000
        /*0020*/ 	.short	0x0000
        /*0022*/ 	.short	0x0000
        /*0024*/ 	.byte	0x00, 0xf5, 0x21, 0x00


	//----- nvinfo : EIATTR_SPARSE_MMA_MASK
	.align		4
.L_461:
        /*0028*/ 	.byte	0x03, 0x50
        /*002a*/ 	.short	0x0000


	//----- nvinfo : EIATTR_MAXREG_COUNT
	.align		4
        /*002c*/ 	.byte	0x03, 0x1b
        /*002e*/ 	.short	0x00ff


	//----- nvinfo : EIATTR_MERCURY_ISA_VERSION
	.align		4
        /*0030*/ 	.byte	0x03, 0x5f
        /*0032*/ 	.short	0x0101


	//----- nvinfo : EIATTR_VRC_CTA_INIT_COUNT
	.align		4
        /*0034*/ 	.byte	0x02, 0x4a
	.zero		1
	.zero		1


	//----- nvinfo : EIATTR_EXIT_INSTR_OFFSETS
	.align		4
        /*0038*/ 	.byte	0x04, 0x1c
        /*003a*/ 	.short	(.L_463 - .L_462)


	//   ....[0]....
.L_462:
        /*003c*/ 	.word	0x00000070


	//   ....[1]....
        /*0040*/ 	.word	0x000001e0


	//----- nvinfo : EIATTR_CBANK_PARAM_SIZE
	.align		4
.L_463:
        /*0044*/ 	.byte	0x03, 0x19
        /*0046*/ 	.short	0x000c


	//----- nvinfo : EIATTR_PARAM_CBANK
	.align		4
        /*0048*/ 	.byte	0x04, 0x0a
        /*004a*/ 	.short	(.L_465 - .L_464)
	.align		4
.L_464:
        /*004c*/ 	.word	index@(.nv.constant0._Z23compositeJacobiVecProj7Pmj)
        /*0050*/ 	.short	0x0380
        /*0052*/ 	.short	0x000c


	//----- nvinfo : EIATTR_SW_WAR
	.align		4
.L_465:
        /*0054*/ 	.byte	0x04, 0x36
        /*0056*/ 	.short	(.L_467 - .L_466)
.L_466:
        /*0058*/ 	.word	0x00000008
.L_467:


//--------------------- .nv.info._Z23compositeJacobiVecProj6Pmj --------------------------
	.section	.nv.info._Z23compositeJacobiVecProj6Pmj,"",@"SHT_CUDA_INFO"
	.sectionflags	@""
	.align	4


	//----- nvinfo : EIATTR_CUDA_API_VERSION
	.align		4
        /*0000*/ 	.byte	0x04, 0x37
        /*0002*/ 	.short	(.L_469 - .L_468)
.L_468:
        /*0004*/ 	.word	0x00000082


	//----- nvinfo : EIATTR_KPARAM_INFO
	.align		4
.L_469:
        /*0008*/ 	.byte	0x04, 0x17
        /*000a*/ 	.short	(.L_471 - .L_470)
.L_470:
        /*000c*/ 	.word	0x00000000
        /*0010*/ 	.short	0x0001
        /*0012*/ 	.short	0x0008
        /*0014*/ 	.byte	0x00, 0xf0, 0x11, 0x00


	//----- nvinfo : EIATTR_KPARAM_INFO
	.align		4
.L_471:
        /*0018*/ 	.byte	0x04, 0x17
        /*001a*/ 	.short	(.L_473 - .L_472)
.L_472:
        /*001c*/ 	.word	0x00000000
        /*0020*/ 	.short	0x0000
        /*0022*/ 	.short	0x0000
        /*0024*/ 	.byte	0x00, 0xf5, 0x21, 0x00


	//----- nvinfo : EIATTR_SPARSE_MMA_MASK
	.align		4
.L_473:
        /*0028*/ 	.byte	0x03, 0x50
        /*002a*/ 	.short	0x0000


	//----- nvinfo : EIATTR_MAXREG_COUNT
	.align		4
        /*002c*/ 	.byte	0x03, 0x1b
        /*002e*/ 	.short	0x00ff


	//----- nvinfo : EIATTR_MERCURY_ISA_VERSION
	.align		4
        /*0030*/ 	.byte	0x03, 0x5f
        /*0032*/ 	.short	0x0101


	//----- nvinfo : EIATTR_VRC_CTA_INIT_COUNT
	.align		4
        /*0034*/ 	.byte	0x02, 0x4a
	.zero		1
	.zero		1


	//----- nvinfo : EIATTR_EXIT_INSTR_OFFSETS
	.align		4
        /*0038*/ 	.byte	0x04, 0x1c
        /*003a*/ 	.short	(.L_475 - .L_474)


	//   ....[0]....
.L_474:
        /*003c*/ 	.word	0x00000070


	//   ....[1]....
        /*0040*/ 	.word	0x00000200


	//----- nvinfo : EIATTR_CBANK_PARAM_SIZE
	.align		4
.L_475:
        /*0044*/ 	.byte	0x03, 0x19
        /*0046*/ 	.short	0x000c


	//----- nvinfo : EIATTR_PARAM_CBANK
	.align		4
        /*0048*/ 	.byte	0x04, 0x0a
        /*004a*/ 	.short	(.L_477 - .L_476)
	.align		4
.L_476:
        /*004c*/ 	.word	index@(.nv.constant0._Z23compositeJacobiVecProj6Pmj)
        /*0050*/ 	.short	0x0380
        /*0052*/ 	.short	0x000c


	//----- nvinfo : EIATTR_SW_WAR
	.align		4
.L_477:
        /*0054*/ 	.byte	0x04, 0x36
        /*0056*/ 	.short	(.L_479 - .L_478)
.L_478:
        /*0058*/ 	.word	0x00000008
.L_479:


//--------------------- .nv.info._Z23compositeJacobiVecProj5Pmj --------------------------
	.section	.nv.info._Z23compositeJacobiVecProj5Pmj,"",@"SHT_CUDA_INFO"
	.sectionflags	@""
	.align	4


	//----- nvinfo : EIATTR_CUDA_API_VERSION
	.align		4
        /*0000*/ 	.byte	0x04, 0x37
        /*0002*/ 	.short	(.L_481 - .L_480)
.L_480:
        /*0004*/ 	.word	0x00000082


	//----- nvinfo : EIATTR_KPARAM_INFO
	.align		4
.L_481:
        /*0008*/ 	.byte	0x04, 0x17
        /*000a*/ 	.short	(.L_483 - .L_482)
.L_482:
        /*000c*/ 	.word	0x00000000
        /*0010*/ 	.short	0x0001
        /*0012*/ 	.short	0x0008
        /*0014*/ 	.byte	0x00, 0xf0, 0x11, 0x00


	//----- nvinfo : EIATTR_KPARAM_INFO
	.align		4
.L_483:
        /*0018*/ 	.byte	0x04, 0x17
        /*001a*/ 	.short	(.L_485 - .L_484)
.L_484:
        /*001c*/ 	.word	0x00000000
        /*0020*/ 	.short	0x0000
        /*0022*/ 	.short	0x0000
        /*0024*/ 	.byte	0x00, 0xf5, 0x21, 0x00


	//----- nvinfo : EIATTR_SPARSE_MMA_MASK
	.align		4
.L_485:
        /*0028*/ 	.byte	0x03, 0x50
        /*002a*/ 	.short	0x0000


	//----- nvinfo : EIATTR_MAXREG_COUNT
	.align		4
        /*002c*/ 	.byte	0x03, 0x1b
        /*002e*/ 	.short	0x00ff


	//----- nvinfo : EIATTR_MERCURY_ISA_VERSION
	.align		4
        /*0030*/ 	.byte	0x03, 0x5f
        /*0032*/ 	.short	0x0101


	//----- nvinfo : EIATTR_VRC_CTA_INIT_COUNT
	.align		4
        /*0034*/ 	.byte	0x02, 0x4a
	.zero		1
	.zero		1


	//----- nvinfo : EIATTR_EXIT_INSTR_OFFSETS
	.align		4
        /*0038*/ 	.byte	0x04, 0x1c
        /*003a*/ 	.short	(.L_487 - .L_486)


	//   ....[0]....
.L_486:
        /*003c*/ 	.word	0x00000070


	//   ....[1]....
        /*0040*/ 	.word	0x000001e0


	//----- nvinfo : EIATTR_CBANK_PARAM_SIZE
	.align		4
.L_487:
        /*0044*/ 	.byte	0x03, 0x19
        /*0046*/ 	.short	0x000c


	//----- nvinfo : EIATTR_PARAM_CBANK
	.align		4
        /*0048*/ 	.byte	0x04, 0x0a
        /*004a*/ 	.short	(.L_489 - .L_488)
	.align		4
.L_488:
        /*004c*/ 	.word	index@(.nv.constant0._Z23compositeJacobiVecProj5Pmj)
        /*0050*/ 	.short	0x0380
        /*0052*/ 	.short	0x000c


	//----- nvinfo : EIATTR_SW_WAR
	.align		4
.L_489:
        /*0054*/ 	.byte	0x04, 0x36
        /*0056*/ 	.short	(.L_491 - .L_490)
.L_490:
        /*0058*/ 	.word	0x00000008
.L_491:


//--------------------- .nv.info._Z23compositeJacobiVecProj4Pmj --------------------------
	.section	.nv.info._Z23compositeJacobiVecProj4Pmj,"",@"SHT_CUDA_INFO"
	.sectionflags	@""
	.align	4


	//----- nvinfo : EIATTR_CUDA_API_VERSION
	.align		4
        /*0000*/ 	.byte	0x04, 0x37
        /*0002*/ 	.short	(.L_493 - .L_492)
.L_492:
        /*0004*/ 	.word	0x00000082


	//----- nvinfo : EIATTR_KPARAM_INFO
	.align		4
.L_493:
        /*0008*/ 	.byte	0x04, 0x17
        /*000a*/ 	.short	(.L_495 - .L_494)
.L_494:
        /*000c*/ 	.word	0x00000000
        /*0010*/ 	.short	0x0001
        /*0012*/ 	.short	0x0008
        /*0014*/ 	.byte	0x00, 0xf0, 0x11, 0x00


	//----- nvinfo : EIATTR_KPARAM_INFO
	.align		4
.L_495:
        /*0018*/ 	.byte	0x04, 0x17
        /*001a*/ 	.short	(.L_497 - .L_496)
.L_496:
        /*001c*/ 	.word	0x00000000
        /*0020*/ 	.short	0x0000
        /*0022*/ 	.short	0x0000
        /*0024*/ 	.byte	0x00, 0xf5, 0x21, 0x00


	//----- nvinfo : EIATTR_SPARSE_MMA_MASK
	.align		4
.L_497:
        /*0028*/ 	.byte	0x03, 0x50
        /*002a*/ 	.short	0x0000


	//----- nvinfo : EIATTR_MAXREG_COUNT
	.align		4
        /*002c*/ 	.byte	0x03, 0x1b
        /*002e*/ 	.short	0x00ff


	//----- nvinfo : EIATTR_MERCURY_ISA_VERSION
	.align		4
        /*0030*/ 	.byte	0x03, 0x5f
        /*0032*/ 	.short	0x0101


	//----- nvinfo : EIATTR_VRC_CTA_INIT_COUNT
	.align		4
        /*0034*/ 	.byte	0x02, 0x4a
	.zero		1
	.zero		1


	//----- nvinfo : EIATTR_EXIT_INSTR_OFFSETS
	.align		4
        /*0038*/ 	.byte	0x04, 0x1c
        /*003a*/ 	.short	(.L_499 - .L_498)


	//   ....[0]....
.L_498:
        /*003c*/ 	.word	0x00000070


	//   ....[1]....
        /*0040*/ 	.word	0x000001e0


	//----- nvinfo : EIATTR_CBANK_PARAM_SIZE
	.align		4
.L_499:
        /*0044*/ 	.byte	0x03, 0x19
        /*0046*/ 	.short	0x000c


	//----- nvinfo : EIATTR_PARAM_CBANK
	.align		4
        /*0048*/ 	.byte	0x04, 0x0a
        /*004a*/ 	.short	(.L_501 - .L_500)
	.align		4
.L_500:
        /*004c*/ 	.word	index@(.nv.constant0._Z23compositeJacobiVecProj4Pmj)
        /*0050*/ 	.short	0x0380
        /*0052*/ 	.short	0x000c


	//----- nvinfo : EIATTR_SW_WAR
	.align		4
.L_501:
        /*0054*/ 	.byte	0x04, 0x36
        /*0056*/ 	.short	(.L_503 - .L_502)
.L_502:
        /*0058*/ 	.word	0x00000008
.L_503:


//--------------------- .nv.info._Z23compositeJacobiVecProj3Pmj --------------------------
	.section	.nv.info._Z23compositeJacobiVecProj3Pmj,"",@"SHT_CUDA_INFO"
	.sectionflags	@""
	.align	4


	//----- nvinfo : EIATTR_CUDA_API_VERSION
	.align		4
        /*0000*/ 	.byte	0x04, 0x37
        /*0002*/ 	.short	(.L_505 - .L_504)
.L_504:
        /*0004*/ 	.word	0x00000082


	//----- nvinfo : EIATTR_KPARAM_INFO
	.align		4
.L_505:
        /*0008*/ 	.byte	0x04, 0x17
        /*000a*/ 	.short	(.L_507 - .L_506)
.L_506:
        /*000c*/ 	.word	0x00000000
        /*0010*/ 	.short	0x0001
        /*0012*/ 	.short	0x0008
        /*0014*/ 	.byte	0x00, 0xf0, 0x11, 0x00


	//----- nvinfo : EIATTR_KPARAM_INFO
	.align		4
.L_507:
        /*0018*/ 	.byte	0x04, 0x17
        /*001a*/ 	.short	(.L_509 - .L_508)
.L_508:
        /*001c*/ 	.word	0x00000000
        /*0020*/ 	.short	0x0000
        /*0022*/ 	.short	0x0000
        /*0024*/ 	.byte	0x00, 0xf5, 0x21, 0x00


	//----- nvinfo : EIATTR_SPARSE_MMA_MASK
	.align		4
.L_509:
        /*0028*/ 	.byte	0x03, 0x50
        /*002a*/ 	.short	0x0000


	//----- nvinfo : EIATTR_MAXREG_COUNT
	.align		4
        /*002c*/ 	.byte	0x03, 0x1b
        /*002e*/ 	.short	0x00ff


	//----- nvinfo : EIATTR_MERCURY_ISA_VERSION
	.align		4
        /*0030*/ 	.byte	0x03, 0x5f
        /*0032*/ 	.short	0x0101


	//----- nvinfo : EIATTR_VRC_CTA_INIT_COUNT
	.align		4
        /*0034*/ 	.byte	0x02, 0x4a
	.zero		1
	.zero		1


	//----- nvinfo : EIATTR_EXIT_INSTR_OFFSETS
	.align		4
        /*0038*/ 	.byte	0x04, 0x1c
        /*003a*/ 	.short	(.L_511 - .L_510)


	//   ....[0]....
.L_510:
        /*003c*/ 	.word	0x00000070


	//   ....[1]....
        /*0040*/ 	.word	0x000001e0


	//----- nvinfo : EIATTR_CBANK_PARAM_SIZE
	.align		4
.L_511:
        /*0044*/ 	.byte	0x03, 0x19
        /*0046*/ 	.short	0x000c


	//----- nvinfo : EIATTR_PARAM_CBANK
	.align		4
        /*0048*/ 	.byte	0x04, 0x0a
        /*004a*/ 	.short	(.L_513 - .L_512)
	.align		4
.L_512:
        /*004c*/ 	.word	index@(.nv.constant0._Z23compositeJacobiVecProj3Pmj)
        /*0050*/ 	.short	0x0380
        /*0052*/ 	.short	0x000c


	//----- nvinfo : EIATTR_SW_WAR
	.align		4
.L_513:
        /*0054*/ 	.byte	0x04, 0x36
        /*0056*/ 	.short	(.L_515 - .L_514)
.L_514:
        /*0058*/ 	.word	0x00000008
.L_515:


//--------------------- .nv.info._Z23compositeJacobiVecProj2Pmj --------------------------
	.section	.nv.info._Z23compositeJacobiVecProj2Pmj,"",@"SHT_CUDA_INFO"
	.sectionflags	@""
	.align	4


	//----- nvinfo : EIATTR_CUDA_API_VERSION
	.align		4
        /*0000*/ 	.byte	0x04, 0x37
        /*0002*/ 	.short	(.L_517 - .L_516)
.L_516:
        /*0004*/ 	.word	0x00000082


	//----- nvinfo : EIATTR_KPARAM_INFO
	.align		4
.L_517:
        /*0008*/ 	.byte	0x04, 0x17
        /*000a*/ 	.short	(.L_519 - .L_518)
.L_518:
        /*000c*/ 	.word	0x00000000
        /*0010*/ 	.short	0x0001
        /*0012*/ 	.short	0x0008
        /*0014*/ 	.byte	0x00, 0xf0, 0x11, 0x00


	//----- nvinfo : EIATTR_KPARAM_INFO
	.align		4
.L_519:
        /*0018*/ 	.byte	0x04, 0x17
        /*001a*/ 	.short	(.L_521 - .L_520)
.L_520:
        /*001c*/ 	.word	0x00000000
        /*0020*/ 	.short	0x0000
        /*0022*/ 	.short	0x0000
        /*0024*/ 	.byte	0x00, 0xf5, 0x21, 0x00


	//----- nvinfo : EIATTR_SPARSE_MMA_MASK
	.align		4
.L_521:
        /*0028*/ 	.byte	0x03, 0x50
        /*002a*/ 	.short	0x0000


	//----- nvinfo : EIATTR_MAXREG_COUNT
	.align		4
        /*002c*/ 	.byte	0x03, 0x1b
        /*002e*/ 	.short	0x00ff


	//----- nvinfo : EIATTR_MERCURY_ISA_VERSION
	.align		4
        /*0030*/ 	.byte	0x03, 0x5f
        /*0032*/ 	.short	0x0101


	//----- nvinfo : EIATTR_VRC_CTA_INIT_COUNT
	.align		4
        /*0034*/ 	.byte	0x02, 0x4a
	.zero		1
	.zero		1


	//----- nvinfo : EIATTR_EXIT_INSTR_OFFSETS
	.align		4
        /*0038*/ 	.byte	0x04, 0x1c
        /*003a*/ 	.short	(.L_523 - .L_522)


	//   ....[0]....
.L_522:
        /*003c*/ 	.word	0x00000070


	//   ....[1]....
        /*0040*/ 	.word	0x000001e0


	//----- nvinfo : EIATTR_CBANK_PARAM_SIZE
	.align		4
.L_523:
        /*0044*/ 	.byte	0x03, 0x19
        /*0046*/ 	.short	0x000c


	//----- nvinfo : EIATTR_PARAM_CBANK
	.align		4
        /*0048*/ 	.byte	0x04, 0x0a
        /*004a*/ 	.short	(.L_525 - .L_524)
	.align		4
.L_524:
        /*004c*/ 	.word	index@(.nv.constant0._Z23compositeJacobiVecProj2Pmj)
        /*0050*/ 	.short	0x0380
        /*0052*/ 	.short	0x000c


	//----- nvinfo : EIATTR_SW_WAR
	.align		4
.L_525:
        /*0054*/ 	.byte	0x04, 0x36
        /*0056*/ 	.short	(.L_527 - .L_526)
.L_526:
        /*0058*/ 	.word	0x00000008
.L_527:


//--------------------- .nv.info._Z23compositeJacobiVecProj1Pmj --------------------------
	.section	.nv.info._Z23compositeJacobiVecProj1Pmj,"",@"SHT_CUDA_INFO"
	.sectionflags	@""
	.align	4


	//----- nvinfo : EIATTR_CUDA_API_VERSION
	.align		4
        /*0000*/ 	.byte	0x04, 0x37
        /*0002*/ 	.short	(.L_529 - .L_528)
.L_528:
        /*0004*/ 	.word	0x00000082


	//----- nvinfo : EIATTR_KPARAM_INFO
	.align		4
.L_529:
        /*0008*/ 	.byte	0x04, 0x17
        /*000a*/ 	.short	(.L_531 - .L_530)
.L_530:
        /*000c*/ 	.word	0x00000000
        /*0010*/ 	.short	0x0001
        /*0012*/ 	.short	0x0008
        /*0014*/ 	.byte	0x00, 0xf0, 0x11, 0x00


	//----- nvinfo : EIATTR_KPARAM_INFO
	.align		4
.L_531:
        /*0018*/ 	.byte	0x04, 0x17
        /*001a*/ 	.short	(.L_533 - .L_532)
.L_532:
        /*001c*/ 	.word	0x00000000
        /*0020*/ 	.short	0x0000
        /*0022*/ 	.short	0x0000
        /*0024*/ 	.byte	0x00, 0xf5, 0x21, 0x00


	//----- nvinfo : EIATTR_SPARSE_MMA_MASK
	.align		4
.L_533:
        /*0028*/ 	.byte	0x03, 0x50
        /*002a*/ 	.short	0x0000


	//----- nvinfo : EIATTR_MAXREG_COUNT
	.align		4
        /*002c*/ 	.byte	0x03, 0x1b
        /*002e*/ 	.short	0x00ff


	//----- nvinfo : EIATTR_MERCURY_ISA_VERSION
	.align		4
        /*0030*/ 	.byte	0x03, 0x5f
        /*0032*/ 	.short	0x0101


	//----- nvinfo : EIATTR_VRC_CTA_INIT_COUNT
	.align		4
        /*0034*/ 	.byte	0x02, 0x4a
	.zero		1
	.zero		1


	//----- nvinfo : EIATTR_EXIT_INSTR_OFFSETS
	.align		4
        /*0038*/ 	.byte	0x04, 0x1c
        /*003a*/ 	.short	(.L_535 - .L_534)


	//   ....[0]....
.L_534:
        /*003c*/ 	.word	0x00000070


	//   ....[1]....
        /*0040*/ 	.word	0x000001e0


	//----- nvinfo : EIATTR_CBANK_PARAM_SIZE
	.align		4
.L_535:
        /*0044*/ 	.byte	0x03, 0x19
        /*0046*/ 	.short	0x000c


	//----- nvinfo : EIATTR_PARAM_CBANK
	.align		4
        /*0048*/ 	.byte	0x04, 0x0a
        /*004a*/ 	.short	(.L_537 - .L_536)
	.align		4
.L_536:
        /*004c*/ 	.word	index@(.nv.constant0._Z23compositeJacobiVecProj1Pmj)
        /*0050*/ 	.short	0x0380
        /*0052*/ 	.short	0x000c


	//----- nvinfo : EIATTR_SW_WAR
	.align		4
.L_537:
        /*0054*/ 	.byte	0x04, 0x36
        /*0056*/ 	.short	(.L_539 - .L_538)
.L_538:
        /*0058*/ 	.word	0x00000008
.L_539:


//--------------------- .nv.callgraph             --------------------------
	.section	.nv.callgraph,"",@"SHT_CUDA_CALLGRAPH"
	.align	4
	.sectionentsize	8
	.align		4
        /*0000*/ 	.word	0x00000000
	.align		4
        /*0004*/ 	.word	0xffffffff
	.align		4
        /*0008*/ 	.word	0x00000000
	.align		4
        /*000c*/ 	.word	0xfffffffe
	.align		4
        /*0010*/ 	.word	0x00000000
	.align		4
        /*0014*/ 	.word	0xfffffffd
	.align		4
        /*0018*/ 	.word	0x00000000
	.align		4
        /*001c*/ 	.word	0xfffffffc


//--------------------- .text._Z24compositeJacobiVecProj30Pmj --------------------------
	.section	.text._Z24compositeJacobiVecProj30Pmj,"ax",@progbits
	.align	128
        .global         _Z24compositeJacobiVecProj30Pmj
        .type           _Z24compositeJacobiVecProj30Pmj,@function
        .size           _Z24compositeJacobiVecProj30Pmj,(.L_x_30 - _Z24compositeJacobiVecProj30Pmj)
        .other          _Z24compositeJacobiVecProj30Pmj,@"STO_CUDA_ENTRY STV_DEFAULT"
_Z24compositeJacobiVecProj30Pmj:
.text._Z24compositeJacobiVecProj30Pmj:
[----:B------:R-:W-:Y:S01]  /*0000*/  LDC R1, c[0x0][0x37c] ;  /* 0x0000df00ff017b82 */ /* 0x000fe20000000800 */
[----:B------:R-:W0:Y:S07]  /*0010*/  S2R R0, SR_TID.X ;  /* 0x0000000000007919 */ /* 0x000e2e0000002100 */
[----:B------:R-:W0:Y:S01]  /*0020*/  S2UR UR4, SR_CTAID.X ;  /* 0x00000000000479c3 */ /* 0x000e220000002500 */
[----:B------:R-:W1:Y:S07]  /*0030*/  LDCU UR5, c[0x0][0x388] ;  /* 0x00007100ff0577ac */ /* 0x000e6e0008000800 */
[----:B------:R-:W0:Y:S02]  /*0040*/  LDC R5, c[0x0][0x360] ;  /* 0x0000d800ff057b82 */ /* 0x000e240000000800 */
[----:B0-----:R-:W-:-:S05]  /*0050*/  IMAD R5, R5, UR4, R0 ;  /* 0x0000000405057c24 */ /* 0x001fca000f8e0200 */
[----:B-1----:R-:W-:-:S13]  /*0060*/  ISETP.GE.U32.AND P0, PT, R5, UR5, PT ;  /* 0x0000000505007c0c */ /* 0x002fda000bf06070 */
[----:B------:R-:W-:Y:S05]  /*0070*/  @P0 EXIT ;  /* 0x000000000000094d */ /* 0x000fea0003800000 */
[----:B------:R-:W0:Y:S01]  /*0080*/  LDC.64 R2, c[0x0][0x380] ;  /* 0x0000e000ff027b82 */ /* 0x000e220000000a00 */
[----:B------:R-:W1:Y:S01]  /*0090*/  LDCU.64 UR4, c[0x0][0x358] ;  /* 0x00006b00ff0477ac */ /* 0x000e620008000a00 */
[----:B0-----:R-:W-:-:S05]  /*00a0*/  IMAD.WIDE.U32 R2, R5, 0x8, R2 ;  /* 0x0000000805027825 */ /* 0x001fca00078e0002 */
[----:B-1----:R-:W2:Y:S01]  /*00b0*/  LDG.E.64 R4, desc[UR4][R2.64] ;  /* 0x0000000402047981 */ /* 0x002ea2000c1e1b00 */
[----:B------:R-:W-:Y:S01]  /*00c0*/  HFMA2 R7, -RZ, RZ, 0, 4.76837158203125e-06 ;  /* 0x00000050ff077431 */ /* 0x000fe200000001ff */
[----:B------:R-:W-:Y:S01]  /*00d0*/  MOV R6, 0x7c116ff2 ;  /* 0x7c116ff200067802 */ /* 0x000fe20000000f00 */
[----:B--2---:R-:W-:-:S04]  /*00e0*/  IMAD R5, R5, 0x5abf2f79, RZ ;  /* 0x5abf2f7905057824 */ /* 0x004fc800078e02ff */
[----:B------:R-:W-:-:S04]  /*00f0*/  IMAD.WIDE.U32 R6, R4, 0x5abf2f79, R6 ;  /* 0x5abf2f7904067825 */ /* 0x000fc800078e0006 */
[----:B------:R-:W-:-:S05]  /*0100*/  IMAD R5, R4, 0x6a, R5 ;  /* 0x0000006a04057824 */ /* 0x000fca00078e0205 */
[----:B------:R-:W-:-:S04]  /*0110*/  IADD3 R7, PT, PT, R7, R5, RZ ;  /* 0x0000000507077210 */ /* 0x000fc80007ffe0ff */
[--C-:B------:R-:W-:Y:S02]  /*0120*/  SHF.R.U32.HI R13, RZ, 0x3, R7.reuse ;  /* 0x00000003ff0d7819 */ /* 0x100fe40000011607 */
[----:B------:R-:W-:-:S03]  /*0130*/  SHF.R.U64 R11, R6, 0x3, R7 ;  /* 0x00000003060b7819 */ /* 0x000fc60000001207 */
[----:B------:R-:W-:-:S04]  /*0140*/  IMAD.WIDE.U32 R4, R13, -0x2e90099, RZ ;  /* 0xfd16ff670d047825 */ /* 0x000fc800078e00ff */
[----:B------:R-:W-:-:S04]  /*0150*/  IMAD.WIDE.U32 R8, P0, R11, 0x352da431, R4 ;  /* 0x352da4310b087825 */ /* 0x000fc80007800004 */
[----:B------:R-:W-:Y:S01]  /*0160*/  IMAD.WIDE.U32 R4, R11, -0x2e90099, RZ ;  /* 0xfd16ff670b047825 */ /* 0x000fe200078e00ff */
[----:B------:R-:W-:Y:S02]  /*0170*/  IADD3.X R11, PT, PT, RZ, RZ, RZ, P0, !PT ;  /* 0x000000ffff0b7210 */ /* 0x000fe400007fe4ff */
[----:B------:R-:W-:Y:S02]  /*0180*/  MOV R10, R9 ;  /* 0x00000009000a7202 */ /* 0x000fe40000000f00 */
[----:B------:R-:W-:-:S05]  /*0190*/  IADD3 RZ, P0, PT, R5, R8, RZ ;  /* 0x0000000805ff7210 */ /* 0x000fca0007f1e0ff */
[----:B------:R-:W-:-:S05]  /*01a0*/  IMAD.WIDE.U32.X R4, R13, 0x352da431, R10, P0 ;  /* 0x352da4310d047825 */ /* 0x000fca00000e040a */
[--C-:B------:R-:W-:Y:S02]  /*01b0*/  SHF.R.U64 R9, R4, 0x15, R5.reuse ;  /* 0x0000001504097819 */ /* 0x100fe40000001205 */
[----:B------:R-:W-:-:S03]  /*01c0*/  SHF.R.U32.HI R0, RZ, 0x15, R5 ;  /* 0x00000015ff007819 */ /* 0x000fc60000011605 */
[----:B------:R-:W-:-:S04]  /*01d0*/  IMAD.WIDE.U32 R4, R9, -0x4d061f8, R6 ;  /* 0xfb2f9e0809047825 */ /* 0x000fc800078e0006 */
[----:B------:R-:W-:-:S05]  /*01e0*/  IMAD R0, R0, -0x4d061f8, RZ ;  /* 0xfb2f9e0800007824 */ /* 0x000fca00078e02ff */
[----:B------:R-:W-:-:S05]  /*01f0*/  IADD3 R5, PT, PT, R5, -R9, R0 ;  /* 0x8000000905057210 */ /* 0x000fca0007ffe000 */
[----:B------:R-:W-:Y:S01]  /*0200*/  STG.E.64 desc[UR4][R2.64], R4 ;  /* 0x0000000402007986 */ /* 0x000fe2000c101b04 */
[----:B------:R-:W-:Y:S05]  /*0210*/  EXIT ;  /* 0x000000000000794d */ /* 0x000fea0003800000 */
.L_x_0:
[----:B------:R-:W-:-:S00]  /*0220*/  BRA `(.L_x_0) ;  /* 0xfffffffc00fc7947 */ /* 0x000fc0000383ffff */
[----:B------:R-:W-:-:S00]  /*0230*/  NOP ;  /* 0x0000000000007918 */ /* 0x000fc00000000000 */
        /* <DEDUP_REMOVED lines=12> */
.L_x_30:


//--------------------- .text._Z24compositeJacobiVecProj29Pmj --------------------------
	.section	.text._Z24compositeJacobiVecProj29Pmj,"ax",@progbits
	.align	128
        .global         _Z24compositeJacobiVecProj29Pmj
        .type           _Z24compositeJacobiVecProj29Pmj,@function
        .size           _Z24compositeJacobiVecProj29Pmj,(.L_x_31 - _Z24compositeJacobiVecProj29Pmj)
        .other          _Z24compositeJacobiVecProj29Pmj,@"STO_CUDA_ENTRY STV_DEFAULT"
_Z24compositeJacobiVecProj29Pmj:
.text._Z24compositeJacobiVecProj29Pmj:
        /* <DEDUP_REMOVED lines=12> */
[----:B------:R-:W-:Y:S01]  /*00c0*/  HFMA2 R6, -RZ, RZ, -0.005207061767578125, -19632 ;  /* 0x9d55f4cbff067431 */ /* 0x000fe200000001ff */
[----:B------:R-:W-:Y:S01]  /*00d0*/  MOV R7, 0x36 ;  /* 0x0000003600077802 */ /* 0x000fe20000000f00 */
[----:B--2---:R-:W-:-:S03]  /*00e0*/  IMAD R5, R5, 0x7c116ff2, RZ ;  /* 0x7c116ff205057824 */ /* 0x004fc600078e02ff */
[----:B------:R-:W-:-:S04]  /*00f0*/  IMAD.WIDE.U32 R6, R4, 0x7c116ff2, R6 ;  /* 0x7c116ff204067825 */ /* 0x000fc800078e0006 */
[----:B------:R-:W-:-:S05]  /*0100*/  IMAD R5, R4, 0x50, R5 ;  /* 0x0000005004057824 */ /* 0x000fca00078e0205 */
[----:B------:R-:W-:-:S05]  /*0110*/  IADD3 R7, PT, PT, R7, R5, RZ ;  /* 0x0000000507077210 */ /* 0x000fca0007ffe0ff */
        /* <DEDUP_REMOVED lines=14> */
.L_x_1:
        /* <DEDUP_REMOVED lines=16> */
.L_x_31:


//--------------------- .text._Z24compositeJacobiVecProj28Pmj --------------------------
	.section	.text._Z24compositeJacobiVecProj28Pmj,"ax",@progbits
	.align	128
        .global         _Z24compositeJacobiVecProj28Pmj
        .type           _Z24compositeJacobiVecProj28Pmj,@function
        .size           _Z24compositeJacobiVecProj28Pmj,(.L_x_32 - _Z24compositeJacobiVecProj28Pmj)
        .other          _Z24compositeJacobiVecProj28Pmj,@"STO_CUDA_ENTRY STV_DEFAULT"
_Z24compositeJacobiVecProj28Pmj:
.text._Z24compositeJacobiVecProj28Pmj:
        /* <DEDUP_REMOVED lines=12> */
[----:B------:R-:W-:Y:S01]  /*00c0*/  HFMA2 R6, -RZ, RZ, -1.6494140625, 0.00296783447265625 ;  /* 0xbe991a14ff067431 */ /* 0x000fe200000001ff */
[----:B------:R-:W-:Y:S01]  /*00d0*/  MOV R7, 0x1c ;  /* 0x0000001c00077802 */ /* 0x000fe20000000f00 */
[----:B--2---:R-:W-:-:S03]  /*00e0*/  IMAD R5, R5, -0x62aa0b35, RZ ;  /* 0x9d55f4cb05057824 */ /* 0x004fc600078e02ff */
[----:B------:R-:W-:-:S04]  /*00f0*/  IMAD.WIDE.U32 R6, R4, -0x62aa0b35, R6 ;  /* 0x9d55f4cb04067825 */ /* 0x000fc800078e0006 */
[----:B------:R-:W-:-:S05]  /*0100*/  IMAD R5, R4, 0x36, R5 ;  /* 0x0000003604057824 */ /* 0x000fca00078e0205 */
[----:B------:R-:W-:-:S04]  /*0110*/  IADD3 R7, PT, PT, R7, R5, RZ ;  /* 0x0000000507077210 */ /* 0x000fc80007ffe0ff */
[--C-:B------:R-:W-:Y:S02]  /*0120*/  SHF.R.U32.HI R13, RZ, 0x1, R7.reuse ;  /* 0x00000001ff0d7819 */ /* 0x100fe40000011607 */
[----:B------:R-:W-:-:S03]  /*0130*/  SHF.R.U64 R11, R6, 0x1, R7 ;  /* 0x00000001060b7819 */ /* 0x000fc60000001207 */
[----:B------:R-:W-:-:S04]  /*0140*/  IMAD.WIDE.U32 R4, R13, -0x413b55f7, RZ ;  /* 0xbec4aa090d047825 */ /* 0x000fc800078e00ff */
[----:B------:R-:W-:-:S04]  /*0150*/  IMAD.WIDE.U32 R8, P0, R11, -0x55e1a95c, R4 ;  /* 0xaa1e56a40b087825 */ /* 0x000fc80007800004 */
[----:B------:R-:W-:Y:S01]  /*0160*/  IMAD.WIDE.U32 R4, R11, -0x413b55f7, RZ ;  /* 0xbec4aa090b047825 */ /* 0x000fe200078e00ff */
[----:B------:R-:W-:Y:S02]  /*0170*/  IADD3.X R11, PT, PT, RZ, RZ, RZ, P0, !PT ;  /* 0x000000ffff0b7210 */ /* 0x000fe400007fe4ff */
[----:B------:R-:W-:Y:S02]  /*0180*/  MOV R10, R9 ;  /* 0x00000009000a7202 */ /* 0x000fe40000000f00 */
[----:B------:R-:W-:-:S05]  /*0190*/  IADD3 RZ, P0, PT, R5, R8, RZ ;  /* 0x0000000805ff7210 */ /* 0x000fca0007f1e0ff */
[----:B------:R-:W-:-:S05]  /*01a0*/  IMAD.WIDE.U32.X R4, R13, -0x55e1a95c, R10, P0 ;  /* 0xaa1e56a40d047825 */ /* 0x000fca00000e040a */
[--C-:B------:R-:W-:Y:S02]  /*01b0*/  SHF.R.U64 R9, R4, 0x19, R5.reuse ;  /* 0x0000001904097819 */ /* 0x100fe40000001205 */
[----:B------:R-:W-:-:S03]  /*01c0*/  SHF.R.U32.HI R0, RZ, 0x19, R5 ;  /* 0x00000019ff007819 */ /* 0x000fc60000011605 */
[----:B------:R-:W-:-:S04]  /*01d0*/  IMAD.WIDE.U32 R4, R9, -0x604f306, R6 ;  /* 0xf9fb0cfa09047825 */ /* 0x000fc800078e0006 */
[----:B------:R-:W-:-:S05]  /*01e0*/  IMAD R0, R0, -0x604f306, RZ ;  /* 0xf9fb0cfa00007824 */ /* 0x000fca00078e02ff */
[----:B------:R-:W-:-:S05]  /*01f0*/  IADD3 R5, PT, PT, R5, -R9, R0 ;  /* 0x8000000905057210 */ /* 0x000fca0007ffe000 */
[----:B------:R-:W-:Y:S01]  /*0200*/  STG.E.64 desc[UR4][R2.64], R4 ;  /* 0x0000000402007986 */ /* 0x000fe2000c101b04 */
[----:B------:R-:W-:Y:S05]  /*0210*/  EXIT ;  /* 0x000000000000794d */ /* 0x000fea0003800000 */
.L_x_2:
        /* <DEDUP_REMOVED lines=14> */
.L_x_32:


//--------------------- .text._Z24compositeJacobiVecProj27Pmj --------------------------
	.section	.text._Z24compositeJacobiVecProj27Pmj,"ax",@progbits
	.align	128
        .global         _Z24compositeJacobiVecProj27Pmj
        .type           _Z24compositeJacobiVecProj27Pmj,@function
        .size           _Z24compositeJacobiVecProj27Pmj,(.L_x_33 - _Z24compositeJacobiVecProj27Pmj)
        .other          _Z24compositeJacobiVecProj27Pmj,@"STO_CUDA_ENTRY STV_DEFAULT"
_Z24compositeJacobiVecProj27Pmj:
.text._Z24compositeJacobiVecProj27Pmj:
        /* <DEDUP_REMOVED lines=12> */
[----:B------:R-:W-:Y:S01]  /*00c0*/  HFMA2 R6, -RZ, RZ, -63680, -40.65625 ;  /* 0xfbc6d115ff067431 */ /* 0x000fe200000001ff */
[----:B------:R-:W-:Y:S01]  /*00d0*/  MOV R7, 0x14 ;  /* 0x0000001400077802 */ /* 0x000fe20000000f00 */
[----:B--2---:R-:W-:-:S03]  /*00e0*/  IMAD R5, R5, -0x4166e5ec, RZ ;  /* 0xbe991a1405057824 */ /* 0x004fc600078e02ff */
[----:B------:R-:W-:-:S04]  /*00f0*/  IMAD.WIDE.U32 R6, R4, -0x4166e5ec, R6 ;  /* 0xbe991a1404067825 */ /* 0x000fc800078e0006 */
        /* <DEDUP_REMOVED lines=16> */
.L_x_3:
        /* <DEDUP_REMOVED lines=16> */
.L_x_33:


//--------------------- .text._Z24compositeJacobiVecProj26Pmj --------------------------
	.section	.text._Z24compositeJacobiVecProj26Pmj,"ax",@progbits
	.align	128
        .global         _Z24compositeJacobiVecProj26Pmj
        .type           _Z24compositeJacobiVecProj26Pmj,@function
        .size           _Z24compositeJacobiVecProj26Pmj,(.L_x_34 - _Z24compositeJacobiVecProj26Pmj)
        .other          _Z24compositeJacobiVecProj26Pmj,@"STO_CUDA_ENTRY STV_DEFAULT"
_Z24compositeJacobiVecProj26Pmj:
.text._Z24compositeJacobiVecProj26Pmj:
        /* <DEDUP_REMOVED lines=12> */
[----:B------:R-:W-:Y:S01]  /*00c0*/  HFMA2 R6, -RZ, RZ, -0.693359375, -0.003566741943359375 ;  /* 0xb98c9b4eff067431 */ /* 0x000fe200000001ff */
[----:B------:R-:W-:Y:S01]  /*00d0*/  MOV R7, 0x14 ;  /* 0x0000001400077802 */ /* 0x000fe20000000f00 */
[----:B--2---:R-:W-:-:S03]  /*00e0*/  IMAD R5, R5, -0x4392eeb, RZ ;  /* 0xfbc6d11505057824 */ /* 0x004fc600078e02ff */
[----:B------:R-:W-:-:S04]  /*00f0*/  IMAD.WIDE.U32 R6, R4, -0x4392eeb, R6 ;  /* 0xfbc6d11504067825 */ /* 0x000fc800078e0006 */
[----:B------:R-:W-:-:S05]  /*0100*/  IMAD R5, R4, 0x14, R5 ;  /* 0x0000001404057824 */ /* 0x000fca00078e0205 */
[----:B------:R-:W-:-:S05]  /*0110*/  IADD3 R7, PT, PT, R7, R5, RZ ;  /* 0x0000000507077210 */ /* 0x000fca0007ffe0ff */
        /* <DEDUP_REMOVED lines=14> */
.L_x_4:
        /* <DEDUP_REMOVED lines=16> */
.L_x_34:


//--------------------- .text._Z24compositeJacobiVecProj25Pmj --------------------------
	.section	.text._Z24compositeJacobiVecProj25Pmj,"ax",@progbits
	.align	128
        .global         _Z24compositeJacobiVecProj25Pmj
        .type           _Z24compositeJacobiVecProj25Pmj,@function
        .size           _Z24compositeJacobiVecProj25Pmj,(.L_x_35 - _Z24compositeJacobiVecProj25Pmj)
        .other          _Z24compositeJacobiVecProj25Pmj,@"STO_CUDA_ENTRY STV_DEFAULT"
_Z24compositeJacobiVecProj25Pmj:
.text._Z24compositeJacobiVecProj25Pmj:
        /* <DEDUP_REMOVED lines=12> */
[----:B------:R-:W-:Y:S01]  /*00c0*/  HFMA2 R6, -RZ, RZ, 440.25, 15.0546875 ;  /* 0x5ee14b87ff067431 */ /* 0x000fe200000001ff */
[----:B------:R-:W-:Y:S01]  /*00d0*/  MOV R7, 0x12 ;  /* 0x0000001200077802 */ /* 0x000fe20000000f00 */
[----:B--2---:R-:W-:-:S03]  /*00e0*/  IMAD R5, R5, -0x467364b2, RZ ;  /* 0xb98c9b4e05057824 */ /* 0x004fc600078e02ff */
[----:B------:R-:W-:-:S04]  /*00f0*/  IMAD.WIDE.U32 R6, R4, -0x467364b2, R6 ;  /* 0xb98c9b4e04067825 */ /* 0x000fc800078e0006 */
[----:B------:R-:W-:-:S05]  /*0100*/  IMAD R5, R4, 0x14, R5 ;  /* 0x0000001404057824 */ /* 0x000fca00078e0205 */
[----:B------:R-:W-:-:S05]  /*0110*/  IADD3 R7, PT, PT, R7, R5, RZ ;  /* 0x0000000507077210 */ /* 0x000fca0007ffe0ff */
[----:B------:R-:W-:-:S04]  /*0120*/  IMAD.WIDE.U32 R4, R7, 0x7a99ea75, RZ ;  /* 0x7a99ea7507047825 */ /* 0x000fc800078e00ff */
[----:B------:R-:W-:-:S04]  /*0130*/  IMAD.WIDE.U32 R8, P0, R6, 0x55371cc9, R4 ;  /* 0x55371cc906087825 */ /* 0x000fc80007800004 */
[----:B------:R-:W-:Y:S01]  /*0140*/  IMAD.WIDE.U32 R4, R6, 0x7a99ea75, RZ ;  /* 0x7a99ea7506047825 */ /* 0x000fe200078e00ff */
        /* <DEDUP_REMOVED lines=11> */
.L_x_5:
        /* <DEDUP_REMOVED lines=16> */
.L_x_35:


//--------------------- .text._Z24compositeJacobiVecProj24Pmj --------------------------
	.section	.text._Z24compositeJacobiVecProj24Pmj,"ax",@progbits
	.align	128
        .global         _Z24compositeJacobiVecProj24Pmj
        .type           _Z24compositeJacobiVecProj24Pmj,@function
        .size           _Z24compositeJacobiVecProj24Pmj,(.L_x_36 - _Z24compositeJacobiVecProj24Pmj)
        .other          _Z24compositeJacobiVecProj24Pmj,@"STO_CUDA_ENTRY STV_DEFAULT"
_Z24compositeJacobiVecProj24Pmj:
.text._Z24compositeJacobiVecProj24Pmj:
        /* <DEDUP_REMOVED lines=12> */
[----:B------:R-:W-:Y:S01]  /*00c0*/  HFMA2 R6, -RZ, RZ, -26.265625, 0.000823974609375 ;  /* 0xce9112c0ff067431 */ /* 0x000fe200000001ff */
[----:B------:R-:W-:Y:S01]  /*00d0*/  MOV R7, 0xf ;  /* 0x0000000f00077802 */ /* 0x000fe20000000f00 */
[----:B--2---:R-:W-:-:S03]  /*00e0*/  IMAD R5, R5, 0x5ee14b87, RZ ;  /* 0x5ee14b8705057824 */ /* 0x004fc600078e02ff */
[----:B------:R-:W-:-:S04]  /*00f0*/  IMAD.WIDE.U32 R6, R4, 0x5ee14b87, R6 ;  /* 0x5ee14b8704067825 */ /* 0x000fc800078e0006 */
[----:B------:R-:W-:-:S05]  /*0100*/  IMAD R5, R4, 0x12, R5 ;  /* 0x0000001204057824 */ /* 0x000fca00078e0205 */
[----:B------:R-:W-:-:S04]  /*0110*/  IADD3 R7, PT, PT, R7, R5, RZ ;  /* 0x0000000507077210 */ /* 0x000fc80007ffe0ff */
[--C-:B------:R-:W-:Y:S02]  /*0120*/  SHF.R.U32.HI R13, RZ, 0x1, R7.reuse ;  /* 0x00000001ff0d7819 */ /* 0x100fe40000011607 */
[----:B------:R-:W-:-:S03]  /*0130*/  SHF.R.U64 R11, R6, 0x1, R7 ;  /* 0x00000001060b7819 */ /* 0x000fc60000001207 */
[----:B------:R-:W-:-:S04]  /*0140*/  IMAD.WIDE.U32 R4, R13, 0x2a16b731, RZ ;  /* 0x2a16b7310d047825 */ /* 0x000fc800078e00ff */
[----:B------:R-:W-:-:S04]  /*0150*/  IMAD.WIDE.U32 R8, P0, R11, -0x77bd17c4, R4 ;  /* 0x8842e83c0b087825 */ /* 0x000fc80007800004 */
[----:B------:R-:W-:Y:S01]  /*0160*/  IMAD.WIDE.U32 R4, R11, 0x2a16b731, RZ ;  /* 0x2a16b7310b047825 */ /* 0x000fe200078e00ff */
        /* <DEDUP_REMOVED lines=11> */
.L_x_6:
        /* <DEDUP_REMOVED lines=14> */
.L_x_36:


//--------------------- .text._Z24compositeJacobiVecProj23Pmj --------------------------
	.section	.text._Z24compositeJacobiVecProj23Pmj,"ax",@progbits
	.align	128
        .global         _Z24compositeJacobiVecProj23Pmj
        .type           _Z24compositeJacobiVecProj23Pmj,@function
        .size           _Z24compositeJacobiVecProj23Pmj,(.L_x_37 - _Z24compositeJacobiVecProj23Pmj)
        .other          _Z24compositeJacobiVecProj23Pmj,@"STO_CUDA_ENTRY STV_DEFAULT"
_Z24compositeJacobiVecProj23Pmj:
.text._Z24compositeJacobiVecProj23Pmj:
        /* <DEDUP_REMOVED lines=12> */
[----:B------:R-:W-:Y:S01]  /*00c0*/  HFMA2 R6, -RZ, RZ, 0.61083984375, -0.0004560947418212890625 ;  /* 0x38e38f79ff067431 */ /* 0x000fe200000001ff */
        /* <DEDUP_REMOVED lines=19> */
.L_x_7:
        /* <DEDUP_REMOVED lines=16> */
.L_x_37:


//--------------------- .text._Z24compositeJacobiVecProj22Pmj --------------------------
	.section	.text._Z24compositeJacobiVecProj22Pmj,"ax",@progbits
	.align	128
        .global         _Z24compositeJacobiVecProj22Pmj
        .type           _Z24compositeJacobiVecProj22Pmj,@function
        .size           _Z24compositeJacobiVecProj22Pmj,(.L_x_38 - _Z24compositeJacobiVecProj22Pmj)
        .other          _Z24compositeJacobiVecProj22Pmj,@"STO_CUDA_ENTRY STV_DEFAULT"
_Z24compositeJacobiVecProj22Pmj:
.text._Z24compositeJacobiVecProj22Pmj:
        /* <DEDUP_REMOVED lines=12> */
[----:B------:R-:W-:Y:S01]  /*00c0*/  HFMA2 R6, -RZ, RZ, -0.013031005859375, -0.49658203125 ;  /* 0xa2acb7f2ff067431 */ /* 0x000fe200000001ff */
[----:B------:R-:W-:Y:S01]  /*00d0*/  MOV R7, 0xa ;  /* 0x0000000a00077802 */ /* 0x000fe20000000f00 */
[----:B--2---:R-:W-:-:S03]  /*00e0*/  IMAD R5, R5, 0x38e38f79, RZ ;  /* 0x38e38f7905057824 */ /* 0x004fc600078e02ff */
[----:B------:R-:W-:-:S04]  /*00f0*/  IMAD.WIDE.U32 R6, R4, 0x38e38f79, R6 ;  /* 0x38e38f7904067825 */ /* 0x000fc800078e0006 */
        /* <DEDUP_REMOVED lines=16> */
.L_x_8:
        /* <DEDUP_REMOVED lines=16> */
.L_x_38:


//--------------------- .text._Z24compositeJacobiVecProj21Pmj --------------------------
	.section	.text._Z24compositeJacobiVecProj21Pmj,"ax",@progbits
	.align	128
        .global         _Z24compositeJacobiVecProj21Pmj
        .type           _Z24compositeJacobiVecProj21Pmj,@function
        .size           _Z24compositeJacobiVecProj21Pmj,(.L_x_39 - _Z24compositeJacobiVecProj21Pmj)
        .other          _Z24compositeJacobiVecProj21Pmj,@"STO_CUDA_ENTRY STV_DEFAULT"
_Z24compositeJacobiVecProj21Pmj:
.text._Z24compositeJacobiVecProj21Pmj:
        /* <DEDUP_REMOVED lines=12> */
[----:B------:R-:W-:Y:S01]  /*00c0*/  HFMA2 R6, -RZ, RZ, 0.0002689361572265625, 0.0187225341796875 ;  /* 0x0c6824cbff067431 */ /* 0x000fe200000001ff */
        /* <DEDUP_REMOVED lines=19> */
.L_x_9:
        /* <DEDUP_REMOVED lines=16> */
.L_x_39:


//--------------------- .text._Z24compositeJacobiVecProj20Pmj --------------------------
	.section	.text._Z24compositeJacobiVecProj20Pmj,"ax",@progbits
	.align	128
        .global         _Z24compositeJacobiVecProj20Pmj
        .type           _Z24compositeJacobiVecProj20Pmj,@function
        .size           _Z24compositeJacobiVecProj20Pmj,(.L_x_40 - _Z24compositeJacobiVecProj20Pmj)
        .other          _Z24compositeJacobiVecProj20Pmj,@"STO_CUDA_ENTRY STV_DEFAULT"
_Z24compositeJacobiVecProj20Pmj:
.text._Z24compositeJacobiVecProj20Pmj:
        /* <DEDUP_REMOVED lines=12> */
[----:B------:R-:W-:Y:S01]  /*00c0*/  HFMA2 R6, -RZ, RZ, 25120, 0.18994140625 ;  /* 0x76223214ff067431 */ /* 0x000fe200000001ff */
[----:B------:R-:W-:Y:S01]  /*00d0*/  MOV R7, 0x5 ;  /* 0x0000000500077802 */ /* 0x000fe20000000f00 */
[----:B--2---:R-:W-:-:S03]  /*00e0*/  IMAD R5, R5, 0xc6824cb, RZ ;  /* 0x0c6824cb05057824 */ /* 0x004fc600078e02ff */
[C---:B------:R-:W-:Y:S02]  /*00f0*/  IMAD.WIDE.U32 R6, R4.reuse, 0xc6824cb, R6 ;  /* 0x0c6824cb04067825 */ /* 0x040fe400078e0006 */
[----:B------:R-:W-:-:S04]  /*0100*/  LEA R5, R4, R5, 0x3 ;  /* 0x0000000504057211 */ /* 0x000fc800078e18ff */
        /* <DEDUP_REMOVED lines=15> */
.L_x_10:
        /* <DEDUP_REMOVED lines=16> */
.L_x_40:


//--------------------- .text._Z24compositeJacobiVecProj19Pmj --------------------------
	.section	.text._Z24compositeJacobiVecProj19Pmj,"ax",@progbits
	.align	128
        .global         _Z24compositeJacobiVecProj19Pmj
        .type           _Z24compositeJacobiVecProj19Pmj,@function
        .size           _Z24compositeJacobiVecProj19Pmj,(.L_x_41 - _Z24compositeJacobiVecProj19Pmj)
        .other          _Z24compositeJacobiVecProj19Pmj,@"STO_CUDA_ENTRY STV_DEFAULT"
_Z24compositeJacobiVecProj19Pmj:
.text._Z24compositeJacobiVecProj19Pmj:
        /* <DEDUP_REMOVED lines=12> */
[----:B------:R-:W-:Y:S01]  /*00c0*/  HFMA2 R6, -RZ, RZ, -503, 0.004108428955078125 ;  /* 0xdfdc1c35ff067431 */ /* 0x000fe200000001ff */
[----:B------:R-:W-:Y:S01]  /*00d0*/  MOV R7, 0x2 ;  /* 0x0000000200077802 */ /* 0x000fe20000000f00 */
[----:B--2---:R-:W-:-:S03]  /*00e0*/  IMAD R5, R5, 0x76223214, RZ ;  /* 0x7622321405057824 */ /* 0x004fc600078e02ff */
[----:B------:R-:W-:-:S04]  /*00f0*/  IMAD.WIDE.U32 R6, R4, 0x76223214, R6 ;  /* 0x7622321404067825 */ /* 0x000fc800078e0006 */
[----:B------:R-:W-:-:S05]  /*0100*/  IMAD R5, R4, 0x5, R5 ;  /* 0x0000000504057824 */ /* 0x000fca00078e0205 */
[----:B------:R-:W-:-:S05]  /*0110*/  IADD3 R7, PT, PT, R7, R5, RZ ;  /* 0x0000000507077210 */ /* 0x000fca0007ffe0ff */
        /* <DEDUP_REMOVED lines=14> */
.L_x_11:
        /* <DEDUP_REMOVED lines=16> */
.L_x_41:


//--------------------- .text._Z24compositeJacobiVecProj18Pmj --------------------------
	.section	.text._Z24compositeJacobiVecProj18Pmj,"ax",@progbits
	.align	128
        .global         _Z24compositeJacobiVecProj18Pmj
        .type           _Z24compositeJacobiVecProj18Pmj,@function
        .size           _Z24compositeJacobiVecProj18Pmj,(.L_x_42 - _Z24compositeJacobiVecProj18Pmj)
        .other          _Z24compositeJacobiVecProj18Pmj,@"STO_CUDA_ENTRY STV_DEFAULT"
_Z24compositeJacobiVecProj18Pmj:
.text._Z24compositeJacobiVecProj18Pmj:
        /* <DEDUP_REMOVED lines=12> */
[----:B------:R-:W-:Y:S01]  /*00c0*/  HFMA2 R6, -RZ, RZ, 0.0025272369384765625, 59840 ;  /* 0x192d7b4eff067431 */ /* 0x000fe200000001ff */
[----:B------:R-:W-:Y:S01]  /*00d0*/  MOV R7, 0x2 ;  /* 0x0000000200077802 */ /* 0x000fe20000000f00 */
[----:B--2---:R-:W-:-:S03]  /*00e0*/  IMAD R5, R5, -0x2023e3cb, RZ ;  /* 0xdfdc1c3505057824 */ /* 0x004fc600078e02ff */
[C---:B------:R-:W-:Y:S02]  /*00f0*/  IMAD.WIDE.U32 R6, R4.reuse, -0x2023e3cb, R6 ;  /* 0xdfdc1c3504067825 */ /* 0x040fe400078e0006 */
[----:B------:R-:W-:-:S04]  /*0100*/  LEA R5, R4, R5, 0x1 ;  /* 0x0000000504057211 */ /* 0x000fc800078e08ff */
        /* <DEDUP_REMOVED lines=15> */
.L_x_12:
        /* <DEDUP_REMOVED lines=16> */
.L_x_42:


//--------------------- .text._Z24compositeJacobiVecProj17Pmj --------------------------
	.section	.text._Z24compositeJacobiVecProj17Pmj,"ax",@progbits
	.align	128
        .global         _Z24compositeJacobiVecProj17Pmj
        .type           _Z24compositeJacobiVecProj17Pmj,@function
        .size           _Z24compositeJacobiVecProj17Pmj,(.L_x_43 - _Z24compositeJacobiVecProj17Pmj)
        .other          _Z24compositeJacobiVecProj17Pmj,@"STO_CUDA_ENTRY STV_DEFAULT"
_Z24compositeJacobiVecProj17Pmj:
.text._Z24compositeJacobiVecProj17Pmj:
        /* <DEDUP_REMOVED lines=12> */
[----:B------:R-:W-:Y:S02]  /*00c0*/  HFMA2 R4, -RZ, RZ, 0.00080013275146484375, 0.0004594326019287109375 ;  /* 0x128e0f87ff047431 */ /* 0x000fe400000001ff */
[----:B------:R-:W-:Y:S02]  /*00d0*/  IMAD.MOV.U32 R5, RZ, RZ, 0x2 ;  /* 0x00000002ff057424 */ /* 0x000fe400078e00ff */
[----:B--2---:R-:W-:Y:S02]  /*00e0*/  IMAD R7, R7, 0x192d7b4e, RZ ;  /* 0x192d7b4e07077824 */ /* 0x004fe400078e02ff */
[----:B------:R-:W-:-:S03]  /*00f0*/  IMAD.WIDE.U32 R4, R6, 0x192d7b4e, R4 ;  /* 0x192d7b4e06047825 */ /* 0x000fc600078e0004 */
[----:B------:R-:W-:-:S05]  /*0100*/  LEA R7, R6, R7, 0x1 ;  /* 0x0000000706077211 */ /* 0x000fca00078e08ff */
[----:B------:R-:W-:-:S04]  /*0110*/  IMAD.IADD R5, R5, 0x1, R7 ;  /* 0x0000000105057824 */ /* 0x000fc800078e0207 */
[----:B------:R-:W-:-:S04]  /*0120*/  IMAD.WIDE.U32 R6, R5, -0x7fab7231, RZ ;  /* 0x80548dcf05067825 */ /* 0x000fc800078e00ff */
[----:B------:R-:W-:-:S04]  /*0130*/  IMAD.WIDE.U32 R8, P0, R4, 0x1bbbb20d, R6 ;  /* 0x1bbbb20d04087825 */ /* 0x000fc80007800006 */
[----:B------:R-:W-:Y:S01]  /*0140*/  IMAD.WIDE.U32 R6, R4, -0x7fab7231, RZ ;  /* 0x80548dcf04067825 */ /* 0x000fe200078e00ff */
[----:B------:R-:W-:-:S03]  /*0150*/  IADD3.X R11, PT, PT, RZ, RZ, RZ, P0, !PT ;  /* 0x000000ffff0b7210 */ /* 0x000fc600007fe4ff */
[----:B------:R-:W-:Y:S01]  /*0160*/  IMAD.MOV.U32 R10, RZ, RZ, R9 ;  /* 0x000000ffff0a7224 */ /* 0x000fe200078e0009 */
[----:B------:R-:W-:-:S05]  /*0170*/  IADD3 RZ, P0, PT, R7, R8, RZ ;  /* 0x0000000807ff7210 */ /* 0x000fca0007f1e0ff */
[----:B------:R-:W-:-:S03]  /*0180*/  IMAD.WIDE.U32.X R6, R5, 0x1bbbb20d, R10, P0 ;  /* 0x1bbbb20d05067825 */ /* 0x000fc600000e040a */
[----:B------:R-:W-:-:S04]  /*0190*/  IADD3 R9, P0, PT, R4, -R6, RZ ;  /* 0x8000000604097210 */ /* 0x000fc80007f1e0ff */
[----:B------:R-:W-:-:S04]  /*01a0*/  IADD3.X R0, PT, PT, R5, ~R7, RZ, P0, !PT ;  /* 0x8000000705007210 */ /* 0x000fc800007fe4ff */
[--C-:B------:R-:W-:Y:S02]  /*01b0*/  SHF.R.U64 R9, R9, 0x1, R0.reuse ;  /* 0x0000000109097819 */ /* 0x100fe40000001200 */
[----:B------:R-:W-:Y:S02]  /*01c0*/  SHF.R.U32.HI R11, RZ, 0x1, R0 ;  /* 0x00000001ff0b7819 */ /* 0x000fe40000011600 */
[----:B------:R-:W-:-:S04]  /*01d0*/  IADD3 R0, P0, PT, R9, R6, RZ ;  /* 0x0000000609007210 */ /* 0x000fc80007f1e0ff */
[----:B------:R-:W-:-:S04]  /*01e0*/  IADD3.X R9, PT, PT, R11, R7, RZ, P0, !PT ;  /* 0x000000070b097210 */ /* 0x000fc800007fe4ff */
[--C-:B------:R-:W-:Y:S02]  /*01f0*/  SHF.R.U64 R7, R0, 0x1a, R9.reuse ;  /* 0x0000001a00077819 */ /* 0x100fe40000001209 */
[----:B------:R-:W-:-:S03]  /*0200*/  SHF.R.U32.HI R0, RZ, 0x1a, R9 ;  /* 0x0000001aff007819 */ /* 0x000fc60000011609 */
[----:B------:R-:W-:-:S04]  /*0210*/  IMAD.WIDE.U32 R4, R7, -0x737d20d, R4 ;  /* 0xf8c82df307047825 */ /* 0x000fc800078e0004 */
[----:B------:R-:W-:-:S05]  /*0220*/  IMAD R0, R0, -0x737d20d, RZ ;  /* 0xf8c82df300007824 */ /* 0x000fca00078e02ff */
[----:B------:R-:W-:-:S05]  /*0230*/  IADD3 R5, PT, PT, R5, -R7, R0 ;  /* 0x8000000705057210 */ /* 0x000fca0007ffe000 */
[----:B------:R-:W-:Y:S01]  /*0240*/  STG.E.64 desc[UR4][R2.64], R4 ;  /* 0x0000000402007986 */ /* 0x000fe2000c101b04 */
[----:B------:R-:W-:Y:S05]  /*0250*/  EXIT ;  /* 0x000000000000794d */ /* 0x000fea0003800000 */
.L_x_13:
        /* <DEDUP_REMOVED lines=10> */
.L_x_43:


//--------------------- .text._Z24compositeJacobiVecProj16Pmj --------------------------
	.section	.text._Z24compositeJacobiVecProj16Pmj,"ax",@progbits
	.align	128
        .global         _Z24compositeJacobiVecProj16Pmj
        .type           _Z24compositeJacobiVecProj16Pmj,@function
        .size           _Z24compositeJacobiVecProj16Pmj,(.L_x_44 - _Z24compositeJacobiVecProj16Pmj)
        .other          _Z24compositeJacobiVecProj16Pmj,@"STO_CUDA_ENTRY STV_DEFAULT"
_Z24compositeJacobiVecProj16Pmj:
.text._Z24compositeJacobiVecProj16Pmj:
        /* <DEDUP_REMOVED lines=12> */
[----:B------:R-:W-:Y:S01]  /*00c0*/  HFMA2 R6, -RZ, RZ, -100.5625, -0.84375 ;  /* 0xd649bac0ff067431 */ /* 0x000fe200000001ff */
[----:B------:R-:W-:Y:S01]  /*00d0*/  MOV R7, 0x1 ;  /* 0x0000000100077802 */ /* 0x000fe20000000f00 */
[----:B--2---:R-:W-:-:S03]  /*00e0*/  IMAD R5, R5, 0x128e0f87, RZ ;  /* 0x128e0f8705057824 */ /* 0x004fc600078e02ff */
[C---:B------:R-:W-:Y:S02]  /*00f0*/  IMAD.WIDE.U32 R6, R4.reuse, 0x128e0f87, R6 ;  /* 0x128e0f8704067825 */ /* 0x040fe400078e0006 */
[----:B------:R-:W-:-:S04]  /*0100*/  LEA R5, R4, R5, 0x1 ;  /* 0x0000000504057211 */ /* 0x000fc800078e08ff */
        /* <DEDUP_REMOVED lines=17> */
.L_x_14:
        /* <DEDUP_REMOVED lines=14> */
.L_x_44:


//--------------------- .text._Z24compositeJacobiVecProj15Pmj --------------------------
	.section	.text._Z24compositeJacobiVecProj15Pmj,"ax",@progbits
	.align	128
        .global         _Z24compositeJacobiVecProj15Pmj
        .type           _Z24compositeJacobiVecProj15Pmj,@function
        .size           _Z24compositeJacobiVecProj15Pmj,(.L_x_45 - _Z24compositeJacobiVecProj15Pmj)
        .other          _Z24compositeJacobiVecProj15Pmj,@"STO_CUDA_ENTRY STV_DEFAULT"
_Z24compositeJacobiVecProj15Pmj:
.text._Z24compositeJacobiVecProj15Pmj:
        /* <DEDUP_REMOVED lines=12> */
[----:B------:R-:W-:Y:S01]  /*00c0*/  HFMA2 R6, -RZ, RZ, -0.00113677978515625, 0.0036487579345703125 ;  /* 0x94a81b79ff067431 */ /* 0x000fe200000001ff */
[----:B------:R-:W-:-:S04]  /*00d0*/  MOV R7, 0x1 ;  /* 0x0000000100077802 */ /* 0x000fc80000000f00 */
[----:B--2---:R-:W-:-:S04]  /*00e0*/  IMAD.WIDE.U32 R6, R4, -0x29b64540, R6 ;  /* 0xd649bac004067825 */ /* 0x004fc800078e0006 */
[----:B------:R-:W-:-:S05]  /*00f0*/  IMAD R5, R5, -0x29b64540, RZ ;  /* 0xd649bac005057824 */ /* 0x000fca00078e02ff */
[----:B------:R-:W-:-:S05]  /*0100*/  IADD3 R7, PT, PT, R7, R4, R5 ;  /* 0x0000000407077210 */ /* 0x000fca0007ffe005 */
        /* <DEDUP_REMOVED lines=14> */
.L_x_15:
        /* <DEDUP_REMOVED lines=9> */
.L_x_45:


//--------------------- .text._Z24compositeJacobiVecProj14Pmj --------------------------
	.section	.text._Z24compositeJacobiVecProj14Pmj,"ax",@progbits
	.align	128
        .global         _Z24compositeJacobiVecProj14Pmj
        .type           _Z24compositeJacobiVecProj14Pmj,@function
        .size           _Z24compositeJacobiVecProj14Pmj,(.L_x_46 - _Z24compositeJacobiVecProj14Pmj)
        .other          _Z24compositeJacobiVecProj14Pmj,@"STO_CUDA_ENTRY STV_DEFAULT"
_Z24compositeJacobiVecProj14Pmj:
.text._Z24compositeJacobiVecProj14Pmj:
        /* <DEDUP_REMOVED lines=12> */
[----:B------:R-:W-:Y:S01]  /*00c0*/  HFMA2 R6, -RZ, RZ, 51.90625, 0.031036376953125 ;  /* 0x527d27f2ff067431 */ /* 0x000fe200000001ff */
        /* <DEDUP_REMOVED lines=18> */
.L_x_16:
        /* <DEDUP_REMOVED lines=9> */
.L_x_46:


//--------------------- .text._Z24compositeJacobiVecProj13Pmj --------------------------
	.section	.text._Z24compositeJacobiVecProj13Pmj,"ax",@progbits
	.align	128
        .global         _Z24compositeJacobiVecProj13Pmj
        .type           _Z24compositeJacobiVecProj13Pmj,@function
        .size           _Z24compositeJacobiVecProj13Pmj,(.L_x_47 - _Z24compositeJacobiVecProj13Pmj)
        .other          _Z24compositeJacobiVecProj13Pmj,@"STO_CUDA_ENTRY STV_DEFAULT"
_Z24compositeJacobiVecProj13Pmj:
.text._Z24compositeJacobiVecProj13Pmj:
        /* <DEDUP_REMOVED lines=12> */
[----:B------:R-:W-:Y:S02]  /*00c0*/  IMAD.MOV.U32 R4, RZ, RZ, 0x104478cb ;  /* 0x104478cbff047424 */ /* 0x000fe400078e00ff */
[----:B------:R-:W-:Y:S02]  /*00d0*/  IMAD.MOV.U32 R5, RZ, RZ, 0x1 ;  /* 0x00000001ff057424 */ /* 0x000fe400078e00ff */
[----:B--2---:R-:W-:-:S04]  /*00e0*/  IMAD.WIDE.U32 R4, R6, 0x527d27f2, R4 ;  /* 0x527d27f206047825 */ /* 0x004fc800078e0004 */
[----:B------:R-:W-:-:S05]  /*00f0*/  IMAD R7, R7, 0x527d27f2, RZ ;  /* 0x527d27f207077824 */ /* 0x000fca00078e02ff */
[----:B------:R-:W-:-:S05]  /*0100*/  IADD3 R5, PT, PT, R5, R6, R7 ;  /* 0x0000000605057210 */ /* 0x000fca0007ffe007 */
[----:B------:R-:W-:-:S04]  /*0110*/  IMAD.WIDE.U32 R6, R5, 0x713e9617, RZ ;  /* 0x713e961705067825 */ /* 0x000fc800078e00ff */
[----:B------:R-:W-:-:S04]  /*0120*/  IMAD.WIDE.U32 R8, P0, R4, -0x609b2e35, R6 ;  /* 0x9f64d1cb04087825 */ /* 0x000fc80007800006 */
[----:B------:R-:W-:Y:S01]  /*0130*/  IMAD.WIDE.U32 R6, R4, 0x713e9617, RZ ;  /* 0x713e961704067825 */ /* 0x000fe200078e00ff */
[----:B------:R-:W-:-:S03]  /*0140*/  IADD3.X R11, PT, PT, RZ, RZ, RZ, P0, !PT ;  /* 0x000000ffff0b7210 */ /* 0x000fc600007fe4ff */
[----:B------:R-:W-:Y:S01]  /*0150*/  IMAD.MOV.U32 R10, RZ, RZ, R9 ;  /* 0x000000ffff0a7224 */ /* 0x000fe200078e0009 */
[----:B------:R-:W-:-:S05]  /*0160*/  IADD3 RZ, P0, PT, R7, R8, RZ ;  /* 0x0000000807ff7210 */ /* 0x000fca0007f1e0ff */
[----:B------:R-:W-:-:S03]  /*0170*/  IMAD.WIDE.U32.X R6, R5, -0x609b2e35, R10, P0 ;  /* 0x9f64d1cb05067825 */ /* 0x000fc600000e040a */
        /* <DEDUP_REMOVED lines=13> */
.L_x_17:
        /* <DEDUP_REMOVED lines=11> */
.L_x_47:


//--------------------- .text._Z24compositeJacobiVecProj12Pmj --------------------------
	.section	.text._Z24compositeJacobiVecProj12Pmj,"ax",@progbits
	.align	128
        .global         _Z24compositeJacobiVecProj12Pmj
        .type           _Z24compositeJacobiVecProj12Pmj,@function
        .size           _Z24compositeJacobiVecProj12Pmj,(.L_x_48 - _Z24compositeJacobiVecProj12Pmj)
        .other          _Z24compositeJacobiVecProj12Pmj,@"STO_CUDA_ENTRY STV_DEFAULT"
_Z24compositeJacobiVecProj12Pmj:
.text._Z24compositeJacobiVecProj12Pmj:
        /* <DEDUP_REMOVED lines=12> */
[----:B------:R-:W-:Y:S01]  /*00c0*/  HFMA2 R6, -RZ, RZ, -24.15625, 3112 ;  /* 0xce0a6a14ff067431 */ /* 0x000fe200000001ff */
[----:B------:R-:W-:-:S04]  /*00d0*/  MOV R7, 0x0 ;  /* 0x0000000000077802 */ /* 0x000fc80000000f00 */
[----:B--2---:R-:W-:-:S04]  /*00e0*/  IMAD.WIDE.U32 R6, R4, 0x104478cb, R6 ;  /* 0x104478cb04067825 */ /* 0x004fc800078e0006 */
[----:B------:R-:W-:-:S05]  /*00f0*/  IMAD R5, R5, 0x104478cb, RZ ;  /* 0x104478cb05057824 */ /* 0x000fca00078e02ff */
[----:B------:R-:W-:-:S05]  /*0100*/  IADD3 R7, PT, PT, R7, R4, R5 ;  /* 0x0000000407077210 */ /* 0x000fca0007ffe005 */
        /* <DEDUP_REMOVED lines=14> */
.L_x_18:
        /* <DEDUP_REMOVED lines=9> */
.L_x_48:


//--------------------- .text._Z24compositeJacobiVecProj11Pmj --------------------------
	.section	.text._Z24compositeJacobiVecProj11Pmj,"ax",@progbits
	.align	128
        .global         _Z24compositeJacobiVecProj11Pmj
        .type           _Z24compositeJacobiVecProj11Pmj,@function
        .size           _Z24compositeJacobiVecProj11Pmj,(.L_x_49 - _Z24compositeJacobiVecProj11Pmj)
        .other          _Z24compositeJacobiVecProj11Pmj,@"STO_CUDA_ENTRY STV_DEFAULT"
_Z24compositeJacobiVecProj11Pmj:
.text._Z24compositeJacobiVecProj11Pmj:
        /* <DEDUP_REMOVED lines=12> */
[----:B------:R-:W-:Y:S01]  /*00c0*/  HFMA2 R4, -RZ, RZ, -0.0002384185791015625, 0.52587890625 ;  /* 0x8bd03835ff047431 */ /* 0x000fe200000001ff */
[----:B------:R-:W-:-:S04]  /*00d0*/  MOV R5, 0x0 ;  /* 0x0000000000057802 */ /* 0x000fc80000000f00 */
[----:B--2---:R-:W-:-:S04]  /*00e0*/  IMAD.WIDE.U32 R4, R6, -0x31f595ec, R4 ;  /* 0xce0a6a1406047825 */ /* 0x004fc800078e0004 */
[----:B------:R-:W-:-:S04]  /*00f0*/  IMAD R7, R7, -0x31f595ec, RZ ;  /* 0xce0a6a1407077824 */ /* 0x000fc800078e02ff */
        /* <DEDUP_REMOVED lines=12> */
[----:B------:R-:W-:-:S05]  /*01c0*/  IADD3 R0, P0, PT, R9, R6, RZ ;  /* 0x0000000609007210 */ /* 0x000fca0007f1e0ff */
[----:B------:R-:W-:-:S05]  /*01d0*/  IMAD.X R9, R11, 0x1, R7, P0 ;  /* 0x000000010b097824 */ /* 0x000fca00000e0607 */
[--C-:B------:R-:W-:Y:S02]  /*01e0*/  SHF.R.U64 R7, R0, 0x1b, R9.reuse ;  /* 0x0000001b00077819 */ /* 0x100fe40000001209 */
[----:B------:R-:W-:-:S03]  /*01f0*/  SHF.R.U32.HI R0, RZ, 0x1b, R9 ;  /* 0x0000001bff007819 */ /* 0x000fc60000011609 */
[----:B------:R-:W-:-:S04]  /*0200*/  IMAD.WIDE.U32 R4, R7, -0xb2f60b1, R4 ;  /* 0xf4d09f4f07047825 */ /* 0x000fc800078e0004 */
[----:B------:R-:W-:-:S05]  /*0210*/  IMAD R0, R0, -0xb2f60b1, RZ ;  /* 0xf4d09f4f00007824 */ /* 0x000fca00078e02ff */
[----:B------:R-:W-:-:S05]  /*0220*/  IADD3 R5, PT, PT, R5, -R7, R0 ;  /* 0x8000000705057210 */ /* 0x000fca0007ffe000 */
[----:B------:R-:W-:Y:S01]  /*0230*/  STG.E.64 desc[UR4][R2.64], R4 ;  /* 0x0000000402007986 */ /* 0x000fe2000c101b04 */
[----:B------:R-:W-:Y:S05]  /*0240*/  EXIT ;  /* 0x000000000000794d */ /* 0x000fea0003800000 */
.L_x_19:
        /* <DEDUP_REMOVED lines=11> */
.L_x_49:


//--------------------- .text._Z24compositeJacobiVecProj10Pmj --------------------------
	.section	.text._Z24compositeJacobiVecProj10Pmj,"ax",@progbits
	.align	128
        .global         _Z24compositeJacobiVecProj10Pmj
        .type           _Z24compositeJacobiVecProj10Pmj,@function
        .size           _Z24compositeJacobiVecProj10Pmj,(.L_x_50 - _Z24compositeJacobiVecProj10Pmj)
        .other          _Z24compositeJacobiVecProj10Pmj,@"STO_CUDA_ENTRY STV_DEFAULT"
_Z24compositeJacobiVecProj10Pmj:
.text._Z24compositeJacobiVecProj10Pmj:
        /* <DEDUP_REMOVED lines=12> */
[----:B------:R-:W-:Y:S01]  /*00c0*/  HFMA2 R6, -RZ, RZ, 11.171875, 4.303455352783203125e-05 ;  /* 0x499602d2ff067431 */ /* 0x000fe200000001ff */
[----:B------:R-:W-:-:S04]  /*00d0*/  MOV R7, 0x0 ;  /* 0x0000000000077802 */ /* 0x000fc80000000f00 */
[----:B--2---:R-:W-:-:S04]  /*00e0*/  IMAD.WIDE.U32 R6, R4, -0x742fc7cb, R6 ;  /* 0x8bd0383504067825 */ /* 0x004fc800078e0006 */
[----:B------:R-:W-:-:S05]  /*00f0*/  IMAD R5, R5, -0x742fc7cb, RZ ;  /* 0x8bd0383505057824 */ /* 0x000fca00078e02ff */
        /* <DEDUP_REMOVED lines=15> */
.L_x_20:
        /* <DEDUP_REMOVED lines=9> */
.L_x_50:


//--------------------- .text._Z23compositeJacobiVecProj9Pmj --------------------------
	.section	.text._Z23compositeJacobiVecProj9Pmj,"ax",@progbits
	.align	128
        .global         _Z23compositeJacobiVecProj9Pmj
        .type           _Z23compositeJacobiVecProj9Pmj,@function
        .size           _Z23compositeJacobiVecProj9Pmj,(.L_x_51 - _Z23compositeJacobiVecProj9Pmj)
        .other          _Z23compositeJacobiVecProj9Pmj,@"STO_CUDA_ENTRY STV_DEFAULT"
_Z23compositeJacobiVecProj9Pmj:
.text._Z23compositeJacobiVecProj9Pmj:
        /* <DEDUP_REMOVED lines=12> */
[----:B------:R-:W-:Y:S01]  /*00c0*/  HFMA2 R4, -RZ, RZ, 0.357177734375, -1.8818359375 ;  /* 0x35b7bf87ff047431 */ /* 0x000fe200000001ff */
[----:B------:R-:W-:-:S04]  /*00d0*/  MOV R5, 0x0 ;  /* 0x0000000000057802 */ /* 0x000fc80000000f00 */
[----:B--2---:R-:W-:-:S04]  /*00e0*/  IMAD.WIDE.U32 R4, R6, 0x499602d2, R4 ;  /* 0x499602d206047825 */ /* 0x004fc800078e0004 */
[----:B------:R-:W-:-:S04]  /*00f0*/  IMAD R7, R7, 0x499602d2, RZ ;  /* 0x499602d207077824 */ /* 0x000fc800078e02ff */
        /* <DEDUP_REMOVED lines=21> */
.L_x_21:
        /* <DEDUP_REMOVED lines=11> */
.L_x_51:


//--------------------- .text._Z23compositeJacobiVecProj8Pmj --------------------------
	.section	.text._Z23compositeJacobiVecProj8Pmj,"ax",@progbits
	.align	128
        .global         _Z23compositeJacobiVecProj8Pmj
        .type           _Z23compositeJacobiVecProj8Pmj,@function
        .size           _Z23compositeJacobiVecProj8Pmj,(.L_x_52 - _Z23compositeJacobiVecProj8Pmj)
        .other          _Z23compositeJacobiVecProj8Pmj,@"STO_CUDA_ENTRY STV_DEFAULT"
_Z23compositeJacobiVecProj8Pmj:
.text._Z23compositeJacobiVecProj8Pmj:
        /* <DEDUP_REMOVED lines=12> */
[----:B------:R-:W-:Y:S01]  /*00c0*/  HFMA2 R6, -RZ, RZ, 0.31591796875, 0.296875 ;  /* 0x350e34c0ff067431 */ /* 0x000fe200000001ff */
[----:B------:R-:W-:-:S04]  /*00d0*/  MOV R7, 0x0 ;  /* 0x0000000000077802 */ /* 0x000fc80000000f00 */
[----:B--2---:R-:W-:-:S04]  /*00e0*/  IMAD.WIDE.U32 R6, R4, 0x35b7bf87, R6 ;  /* 0x35b7bf8704067825 */ /* 0x004fc800078e0006 */
[----:B------:R-:W-:-:S05]  /*00f0*/  IMAD R5, R5, 0x35b7bf87, RZ ;  /* 0x35b7bf8705057824 */ /* 0x000fca00078e02ff */
        /* <DEDUP_REMOVED lines=15> */
.L_x_22:
        /* <DEDUP_REMOVED lines=9> */
.L_x_52:


//--------------------- .text._Z23compositeJacobiVecProj7Pmj --------------------------
	.section	.text._Z23compositeJacobiVecProj7Pmj,"ax",@progbits
	.align	128
        .global         _Z23compositeJacobiVecProj7Pmj
        .type           _Z23compositeJacobiVecProj7Pmj,@function
        .size           _Z23compositeJacobiVecProj7Pmj,(.L_x_53 - _Z23compositeJacobiVecProj7Pmj)
        .other          _Z23compositeJacobiVecProj7Pmj,@"STO_CUDA_ENTRY STV_DEFAULT"
_Z23compositeJacobiVecProj7Pmj:
.text._Z23compositeJacobiVecProj7Pmj:
        /* <DEDUP_REMOVED lines=12> */
[----:B------:R-:W-:Y:S01]  /*00c0*/  HFMA2 R6, -RZ, RZ, 0.10980224609375, 478.25 ;  /* 0x2f075f79ff067431 */ /* 0x000fe200000001ff */
[----:B------:R-:W-:-:S04]  /*00d0*/  MOV R7, 0x0 ;  /* 0x0000000000077802 */ /* 0x000fc80000000f00 */
[----:B--2---:R-:W-:-:S04]  /*00e0*/  IMAD.WIDE.U32 R6, R4, 0x350e34c0, R6 ;  /* 0x350e34c004067825 */ /* 0x004fc800078e0006 */
[----:B------:R-:W-:-:S05]  /*00f0*/  IMAD R5, R5, 0x350e34c0, RZ ;  /* 0x350e34c005057824 */ /* 0x000fca00078e02ff */
        /* <DEDUP_REMOVED lines=15> */
.L_x_23:
        /* <DEDUP_REMOVED lines=9> */
.L_x_53:


//--------------------- .text._Z23compositeJacobiVecProj6Pmj --------------------------
	.section	.text._Z23compositeJacobiVecProj6Pmj,"ax",@progbits
	.align	128
        .global         _Z23compositeJacobiVecProj6Pmj
        .type           _Z23compositeJacobiVecProj6Pmj,@function
        .size           _Z23compositeJacobiVecProj6Pmj,(.L_x_54 - _Z23compositeJacobiVecProj6Pmj)
        .other          _Z23compositeJacobiVecProj6Pmj,@"STO_CUDA_ENTRY STV_DEFAULT"
_Z23compositeJacobiVecProj6Pmj:
.text._Z23compositeJacobiVecProj6Pmj:
        /* <DEDUP_REMOVED lines=12> */
[----:B------:R-:W-:Y:S01]  /*00c0*/  HFMA2 R6, -RZ, RZ, 0.034881591796875, 0.37158203125 ;  /* 0x287735f2ff067431 */ /* 0x000fe200000001ff */
[----:B------:R-:W-:-:S04]  /*00d0*/  MOV R7, 0x0 ;  /* 0x0000000000077802 */ /* 0x000fc80000000f00 */
[----:B--2---:R-:W-:-:S04]  /*00e0*/  IMAD.WIDE.U32 R6, R4, 0x2f075f79, R6 ;  /* 0x2f075f7904067825 */ /* 0x004fc800078e0006 */
[----:B------:R-:W-:-:S05]  /*00f0*/  IMAD R5, R5, 0x2f075f79, RZ ;  /* 0x2f075f7905057824 */ /* 0x000fca00078e02ff */
        /* <DEDUP_REMOVED lines=17> */
.L_x_24:
        /* <DEDUP_REMOVED lines=15> */
.L_x_54:


//--------------------- .text._Z23compositeJacobiVecProj5Pmj --------------------------
	.section	.text._Z23compositeJacobiVecProj5Pmj,"ax",@progbits
	.align	128
        .global         _Z23compositeJacobiVecProj5Pmj
        .type           _Z23compositeJacobiVecProj5Pmj,@function
        .size           _Z23compositeJacobiVecProj5Pmj,(.L_x_55 - _Z23compositeJacobiVecProj5Pmj)
        .other          _Z23compositeJacobiVecProj5Pmj,@"STO_CUDA_ENTRY STV_DEFAULT"
_Z23compositeJacobiVecProj5Pmj:
.text._Z23compositeJacobiVecProj5Pmj:
        /* <DEDUP_REMOVED lines=12> */
[----:B------:R-:W-:Y:S01]  /*00c0*/  HFMA2 R6, -RZ, RZ, 0.01142120361328125, 38.34375 ;  /* 0x21d950cbff067431 */ /* 0x000fe200000001ff */
[----:B------:R-:W-:-:S04]  /*00d0*/  MOV R7, 0x0 ;  /* 0x0000000000077802 */ /* 0x000fc80000000f00 */
[----:B--2---:R-:W-:-:S04]  /*00e0*/  IMAD.WIDE.U32 R6, R4, 0x287735f2, R6 ;  /* 0x287735f204067825 */ /* 0x004fc800078e0006 */
[----:B------:R-:W-:-:S05]  /*00f0*/  IMAD R5, R5, 0x287735f2, RZ ;  /* 0x287735f205057824 */ /* 0x000fca00078e02ff */
        /* <DEDUP_REMOVED lines=15> */
.L_x_25:
        /* <DEDUP_REMOVED lines=9> */
.L_x_55:


//--------------------- .text._Z23compositeJacobiVecProj4Pmj --------------------------
	.section	.text._Z23compositeJacobiVecProj4Pmj,"ax",@progbits
	.align	128
        .global         _Z23compositeJacobiVecProj4Pmj
        .type           _Z23compositeJacobiVecProj4Pmj,@function
        .size           _Z23compositeJacobiVecProj4Pmj,(.L_x_56 - _Z23compositeJacobiVecProj4Pmj)
        .other          _Z23compositeJacobiVecProj4Pmj,@"STO_CUDA_ENTRY STV_DEFAULT"
_Z23compositeJacobiVecProj4Pmj:
.text._Z23compositeJacobiVecProj4Pmj:
        /* <DEDUP_REMOVED lines=12> */
[----:B------:R-:W-:Y:S01]  /*00c0*/  HFMA2 R6, -RZ, RZ, 0.003528594970703125, 0.00024890899658203125 ;  /* 0x1b3a0c14ff067431 */ /* 0x000fe200000001ff */
        /* <DEDUP_REMOVED lines=18> */
.L_x_26:
        /* <DEDUP_REMOVED lines=9> */
.L_x_56:


//--------------------- .text._Z23compositeJacobiVecProj3Pmj --------------------------
	.section	.text._Z23compositeJacobiVecProj3Pmj,"ax",@progbits
	.align	128
        .global         _Z23compositeJacobiVecProj3Pmj
        .type           _Z23compositeJacobiVecProj3Pmj,@function
        .size           _Z23compositeJacobiVecProj3Pmj,(.L_x_57 - _Z23compositeJacobiVecProj3Pmj)
        .other          _Z23compositeJacobiVecProj3Pmj,@"STO_CUDA_ENTRY STV_DEFAULT"
_Z23compositeJacobiVecProj3Pmj:
.text._Z23compositeJacobiVecProj3Pmj:
        /* <DEDUP_REMOVED lines=12> */
[----:B------:R-:W-:Y:S01]  /*00c0*/  HFMA2 R6, -RZ, RZ, 0.0011234283447265625, -0.0164337158203125 ;  /* 0x149aa435ff067431 */ /* 0x000fe200000001ff */
        /* <DEDUP_REMOVED lines=18> */
.L_x_27:
        /* <DEDUP_REMOVED lines=9> */
.L_x_57:


//--------------------- .text._Z23compositeJacobiVecProj2Pmj --------------------------
	.section	.text._Z23compositeJacobiVecProj2Pmj,"ax",@progbits
	.align	128
        .global         _Z23compositeJacobiVecProj2Pmj
        .type           _Z23compositeJacobiVecProj2Pmj,@function
        .size           _Z23compositeJacobiVecProj2Pmj,(.L_x_58 - _Z23compositeJacobiVecProj2Pmj)
        .other          _Z23compositeJacobiVecProj2Pmj,@"STO_CUDA_ENTRY STV_DEFAULT"
_Z23compositeJacobiVecProj2Pmj:
.text._Z23compositeJacobiVecProj2Pmj:
        /* <DEDUP_REMOVED lines=12> */
[----:B------:R-:W-:Y:S01]  /*00c0*/  HFMA2 R6, -RZ, RZ, 0.0003650188446044921875, 0.6025390625 ;  /* 0x0dfb38d2ff067431 */ /* 0x000fe200000001ff */
[----:B------:R-:W-:-:S04]  /*00d0*/  MOV R7, 0x0 ;  /* 0x0000000000077802 */ /* 0x000fc80000000f00 */
[----:B--2---:R-:W-:-:S04]  /*00e0*/  IMAD.WIDE.U32 R6, R4, 0x149aa435, R6 ;  /* 0x149aa43504067825 */ /* 0x004fc800078e0006 */
[----:B------:R-:W-:-:S05]  /*00f0*/  IMAD R5, R5, 0x149aa435, RZ ;  /* 0x149aa43505057824 */ /* 0x000fca00078e02ff */
        /* <DEDUP_REMOVED lines=15> */
.L_x_28:
        /* <DEDUP_REMOVED lines=9> */
.L_x_58:


//--------------------- .text._Z23compositeJacobiVecProj1Pmj --------------------------
	.section	.text._Z23compositeJacobiVecProj1Pmj,"ax",@progbits
	.align	128
        .global         _Z23compositeJacobiVecProj1Pmj
        .type           _Z23compositeJacobiVecProj1Pmj,@function
        .size           _Z23compositeJacobiVecProj1Pmj,(.L_x_59 - _Z23compositeJacobiVecProj1Pmj)
        .other          _Z23compositeJacobiVecProj1Pmj,@"STO_CUDA_ENTRY STV_DEFAULT"
_Z23compositeJacobiVecProj1Pmj:
.text._Z23compositeJacobiVecProj1Pmj:
        /* <DEDUP_REMOVED lines=12> */
[----:B------:R-:W-:Y:S01]  /*00c0*/  HFMA2 R6, -RZ, RZ, 0.00011223554611206054688, -20.328125 ;  /* 0x075bcd15ff067431 */ /* 0x000fe200000001ff */
        /* <DEDUP_REMOVED lines=18> */
.L_x_29:
        /* <DEDUP_REMOVED lines=9> */
.L_x_59:


//--------------------- .nv.shared.reserved.0     --------------------------
	.section	.nv.shared.reserved.0,"aw",@nobits
	.weak		__nv_reservedSMEM_offset_0_alias
	.size		__nv_reservedSMEM_offset_0_alias, 0, 64
	.other		__nv_reservedSMEM_offset_0_alias,@"STO_CUDA_RESERVED_SHARED STV_DEFAULT"
__nv_reservedSMEM_offset_0_alias:
	.zero		0
	.zero		64


//--------------------- .nv.constant0._Z24compositeJacobiVecProj30Pmj --------------------------
	.section	.nv.constant0._Z24compositeJacobiVecProj30Pmj,"a",@progbits
	.sectionflags	@""
	.align	4
.nv.constant0._Z24compositeJacobiVecProj30Pmj:
	.zero		908


//--------------------- .nv.constant0._Z24compositeJacobiVecProj29Pmj --------------------------
	.section	.nv.constant0._Z24compositeJacobiVecProj29Pmj,"a",@progbits
	.sectionflags	@""
	.align	4
.nv.constant0._Z24compositeJacobiVecProj29Pmj:
	.zero		908


//--------------------- .nv.constant0._Z24compositeJacobiVecProj28Pmj --------------------------
	.section	.nv.constant0._Z24compositeJacobiVecProj28Pmj,"a",@progbits
	.sectionflags	@""
	.align	4
.nv.constant0._Z24compositeJacobiVecProj28Pmj:
	.zero		908


//--------------------- .nv.constant0._Z24compositeJacobiVecProj27Pmj --------------------------
	.section	.nv.constant0._Z24compositeJacobiVecProj27Pmj,"a",@progbits
	.sectionflags	@""
	.align	4
.nv.constant0._Z24compositeJacobiVecProj27Pmj:
	.zero		908


//--------------------- .nv.constant0._Z24compositeJacobiVecProj26Pmj --------------------------
	.section	.nv.constant0._Z24compositeJacobiVecProj26Pmj,"a",@progbits
	.sectionflags	@""
	.align	4
.nv.constant0._Z24compositeJacobiVecProj26Pmj:
	.zero		908


//--------------------- .nv.constant0._Z24compositeJacobiVecProj25Pmj --------------------------
	.section	.nv.constant0._Z24compositeJacobiVecProj25Pmj,"a",@progbits
	.sectionflags	@""
	.align	4
.nv.constant0._Z24compositeJacobiVecProj25Pmj:
	.zero		908


//--------------------- .nv.constant0._Z24compositeJacobiVecProj24Pmj --------------------------
	.section	.nv.constant0._Z24compositeJacobiVecProj24Pmj,"a",@progbits
	.sectionflags	@""
	.align	4
.nv.constant0._Z24compositeJacobiVecProj24Pmj:
	.zero		908


//--------------------- .nv.constant0._Z24compositeJacobiVecProj23Pmj --------------------------
	.section	.nv.constant0._Z24compositeJacobiVecProj23Pmj,"a",@progbits
	.sectionflags	@""
	.align	4
.nv.constant0._Z24compositeJacobiVecProj23Pmj:
	.zero		908


//--------------------- .nv.constant0._Z24compositeJacobiVecProj22Pmj --------------------------
	.section	.nv.constant0._Z24compositeJacobiVecProj22Pmj,"a",@progbits
	.sectionflags	@""
	.align	4
.nv.constant0._Z24compositeJacobiVecProj22Pmj:
	.zero		908


//--------------------- .nv.constant0._Z24compositeJacobiVecProj21Pmj --------------------------
	.section	.nv.constant0._Z24compositeJacobiVecProj21Pmj,"a",@progbits
	.sectionflags	@""
	.align	4
.nv.constant0._Z24compositeJacobiVecProj21Pmj:
	.zero		908


//--------------------- .nv.constant0._Z24compositeJacobiVecProj20Pmj --------------------------
	.section	.nv.constant0._Z24compositeJacobiVecProj20Pmj,"a",@progbits
	.sectionflags	@""
	.align	4
.nv.constant0._Z24compositeJacobiVecProj20Pmj:
	.zero		908


//--------------------- .nv.constant0._Z24compositeJacobiVecProj19Pmj --------------------------
	.section	.nv.constant0._Z24compositeJacobiVecProj19Pmj,"a",@progbits
	.sectionflags	@""
	.align	4
.nv.constant0._Z24compositeJacobiVecProj19Pmj:
	.zero		908


//--------------------- .nv.constant0._Z24compositeJacobiVecProj18Pmj --------------------------
	.section	.nv.constant0._Z24compositeJacobiVecProj18Pmj,"a",@progbits
	.sectionflags	@""
	.align	4
.nv.constant0._Z24compositeJacobiVecProj18Pmj:
	.zero		908


//--------------------- .nv.constant0._Z24compositeJacobiVecProj17Pmj --------------------------
	.section	.nv.constant0._Z24compositeJacobiVecProj17Pmj,"a",@progbits
	.sectionflags	@""
	.align	4
.nv.constant0._Z24compositeJacobiVecProj17Pmj:
	.zero		908


//--------------------- .nv.constant0._Z24compositeJacobiVecProj16Pmj --------------------------
	.section	.nv.constant0._Z24compositeJacobiVecProj16Pmj,"a",@progbits
	.sectionflags	@""
	.align	4
.nv.constant0._Z24compositeJacobiVecProj16Pmj:
	.zero		908


//--------------------- .nv.constant0._Z24compositeJacobiVecProj15Pmj --------------------------
	.section	.nv.constant0._Z24compositeJacobiVecProj15Pmj,"a",@progbits
	.sectionflags	@""
	.align	4
.nv.constant0._Z24compositeJacobiVecProj15Pmj:
	.zero		908


//--------------------- .nv.constant0._Z24compositeJacobiVecProj14Pmj --------------------------
	.section	.nv.constant0._Z24compositeJacobiVecProj14Pmj,"a",@progbits
	.sectionflags	@""
	.align	4
.nv.constant0._Z24compositeJacobiVecProj14Pmj:
	.zero		908


//--------------------- .nv.constant0._Z24compositeJacobiVecProj13Pmj --------------------------
	.section	.nv.constant0._Z24compositeJacobiVecProj13Pmj,"a",@progbits
	.sectionflags	@""
	.align	4
.nv.constant0._Z24compositeJacobiVecProj13Pmj:
	.zero		908


//--------------------- .nv.constant0._Z24compositeJacobiVecProj12Pmj --------------------------
	.section	.nv.constant0._Z24compositeJacobiVecProj12Pmj,"a",@progbits
	.sectionflags	@""
	.align	4
.nv.constant0._Z24compositeJacobiVecProj12Pmj:
	.zero		908


//--------------------- .nv.constant0._Z24compositeJacobiVecProj11Pmj --------------------------
	.section	.nv.constant0._Z24compositeJacobiVecProj11Pmj,"a",@progbits
	.sectionflags	@""
	.align	4
.nv.constant0._Z24compositeJacobiVecProj11Pmj:
	.zero		908


//--------------------- .nv.constant0._Z24compositeJacobiVecProj10Pmj --------------------------
	.section	.nv.constant0._Z24compositeJacobiVecProj10Pmj,"a",@progbits
	.sectionflags	@""
	.align	4
.nv.constant0._Z24compositeJacobiVecProj10Pmj:
	.zero		908


//--------------------- .nv.constant0._Z23compositeJacobiVecProj9Pmj --------------------------
	.section	.nv.constant0._Z23compositeJacobiVecProj9Pmj,"a",@progbits
	.sectionflags	@""
	.align	4
.nv.constant0._Z23compositeJacobiVecProj9Pmj:
	.zero		908


//--------------------- .nv.constant0._Z23compositeJacobiVecProj8Pmj --------------------------
	.section	.nv.constant0._Z23compositeJacobiVecProj8Pmj,"a",@progbits
	.sectionflags	@""
	.align	4
.nv.constant0._Z23compositeJacobiVecProj8Pmj:
	.zero		908


//--------------------- .nv.constant0._Z23compositeJacobiVecProj7Pmj --------------------------
	.section	.nv.constant0._Z23compositeJacobiVecProj7Pmj,"a",@progbits
	.sectionflags	@""
	.align	4
.nv.constant0._Z23compositeJacobiVecProj7Pmj:
	.zero		908


//--------------------- .nv.constant0._Z23compositeJacobiVecProj6Pmj --------------------------
	.section	.nv.constant0._Z23compositeJacobiVecProj6Pmj,"a",@progbits
	.sectionflags	@""
	.align	4
.nv.constant0._Z23compositeJacobiVecProj6Pmj:
	.zero		908


//--------------------- .nv.constant0._Z23compositeJacobiVecProj5Pmj --------------------------
	.section	.nv.constant0._Z23compositeJacobiVecProj5Pmj,"a",@progbits
	.sectionflags	@""
	.align	4
.nv.constant0._Z23compositeJacobiVecProj5Pmj:
	.zero		908


//--------------------- .nv.constant0._Z23compositeJacobiVecProj4Pmj --------------------------
	.section	.nv.constant0._Z23compositeJacobiVecProj4Pmj,"a",@progbits
	.sectionflags	@""
	.align	4
.nv.constant0._Z23compositeJacobiVecProj4Pmj:
	.zero		908


//--------------------- .nv.constant0._Z23compositeJacobiVecProj3Pmj --------------------------
	.section	.nv.constant0._Z23compositeJacobiVecProj3Pmj,"a",@progbits
	.sectionflags	@""
	.align	4
.nv.constant0._Z23compositeJacobiVecProj3Pmj:
	.zero		908


//--------------------- .nv.constant0._Z23compositeJacobiVecProj2Pmj --------------------------
	.section	.nv.constant0._Z23compositeJacobiVecProj2Pmj,"a",@progbits
	.sectionflags	@""
	.align	4
.nv.constant0._Z23compositeJacobiVecProj2Pmj:
	.zero		908


//--------------------- .nv.constant0._Z23compositeJacobiVecProj1Pmj --------------------------
	.section	.nv.constant0._Z23compositeJacobiVecProj1Pmj,"a",@progbits
	.sectionflags	@""
	.align	4
.nv.constant0._Z23compositeJacobiVecProj1Pmj:
	.zero		908


//--------------------- SYMBOLS --------------------------

	.type		.nv.reservedSmem.offset0,@object
	.size		.nv.reservedSmem.offset0,0x4
